// auto-generated by cutlass_sweep.gemm — config: {"arch": "sm_100", "cluster_m": 2, "cluster_n": 2, "dtype": "e5m2", "stages": 0, "tile_k": 32, "tile_m": 64, "tile_n": 64}
#include "cutlass/cutlass.h"
#include "cutlass/gemm/collective/collective_builder.hpp"
#include "cutlass/gemm/device/gemm_universal_adapter.h"
#include "cutlass/gemm/kernel/gemm_universal.hpp"
#include "cutlass/epilogue/collective/collective_builder.hpp"

using ElemA = cutlass::float_e5m2_t;
using ElemB = cutlass::float_e5m2_t;
using ElemCD = cutlass::float_e5m2_t;
using Acc  = float;
using TileShape    = cute::Shape<cute::_64, cute::_64, cute::_32>;
using ClusterShape = cute::Shape<cute::_2, cute::_2, cute::_1>;

using CollectiveEpilogue = typename cutlass::epilogue::collective::CollectiveBuilder<
    cutlass::arch::Sm100, cutlass::arch::OpClassTensorOp,
    TileShape, ClusterShape,
    cutlass::epilogue::collective::EpilogueTileAuto,
    Acc, Acc,
    ElemCD, cutlass::layout::RowMajor, 128 / cutlass::sizeof_bits<ElemCD>::value,
    ElemCD, cutlass::layout::RowMajor, 128 / cutlass::sizeof_bits<ElemCD>::value,
    cutlass::epilogue::collective::EpilogueScheduleAuto
  >::CollectiveOp;

using CollectiveMainloop = typename cutlass::gemm::collective::CollectiveBuilder<
    cutlass::arch::Sm100, cutlass::arch::OpClassTensorOp,
    ElemA, cutlass::layout::RowMajor, 128 / cutlass::sizeof_bits<ElemA>::value,
    ElemB, cutlass::layout::ColumnMajor, 128 / cutlass::sizeof_bits<ElemB>::value,
    Acc,
    TileShape, ClusterShape,
    cutlass::gemm::collective::StageCountAutoCarveout<static_cast<int>(sizeof(typename CollectiveEpilogue::SharedStorage))>,
    cutlass::gemm::collective::KernelScheduleAuto
  >::CollectiveOp;

using GemmKernel = cutlass::gemm::kernel::GemmUniversal<
    cute::Shape<int,int,int,int>,
    CollectiveMainloop,
    CollectiveEpilogue
>;
using Gemm = cutlass::gemm::device::GemmUniversalAdapter<GemmKernel>;

// Force the device kernel symbol into the cubin without needing a host main.
auto* _anchor = &cutlass::device_kernel<GemmKernel>;


// ===== COMPILED SASS (sm_100a) =====

	.target	sm_100a

	.elftype	@"ET_EXEC"


//--------------------- .note.nv.tkinfo           --------------------------
	.section	.note.nv.tkinfo,"",@"SHT_NOTE"
	.sectionflags	@"SHF_NOTE_NV_TKINFO"
	.tkinfo
        /*0018*/ 	.word	0x00000002
        /*0030*/ 	.string	""
        /*0030*/ 	.string	"ptxas"
        /*0030*/ 	.string	"Cuda compilation tools, release 13.0, V13.0.88"
        /*0030*/ 	.string	"Build cuda_13.0.r13.0/compiler.36424714_0"
        /*0030*/ 	.string	"-arch sm_100a -m 64 "



//--------------------- .note.nv.cuinfo           --------------------------
	.section	.note.nv.cuinfo,"",@"SHT_NOTE"
	.sectionflags	@"SHF_NOTE_NV_CUINFO"
        /*0018*/ 	.short	0x0002
        /*001a*/ 	.short	0x0064
        /*001c*/ 	.short	0x0082
	.zero		2


//--------------------- .nv.info                  --------------------------
	.section	.nv.info,"",@"SHT_CUDA_INFO"
	.align	4


	//----- nvinfo : EIATTR_REGCOUNT
	.align		4
        /*0000*/ 	.byte	0x04, 0x2f
        /*0002*/ 	.short	(.L_19 - .L_18)
	.align		4
.L_18:
        /*0004*/ 	.word	index@(_ZN7cutlass13device_kernelINS_4gemm6kernel13GemmUniversalIN4cute5tupleIJiiiiEEENS1_10collective13CollectiveMmaINS1_35MainloopSm100TmaUmmaWarpSpecializedILi54ELi2ELi4ENS5_IJNS4_1CILi2EEESB_NSA_ILi1EEEEEEEENS5_IJNSA_ILi64EEESF_NSA_ILi32EEEEEENS_12float_e5m2_tENS5_IJlSC_lEEESI_SJ_NS4_8TiledMMAINS4_8MMA_AtomIJNS4_10MMA_TraitsINS4_19SM100_MMA_F8F6F4_SSEJSI_SI_fSF_SF_NS4_17integral_constantINS4_4UMMA5MajorELSQ_0EEESR_NSO_INSP_7ScaleInELSS_0EEEST_EEEEEENS4_6LayoutINS5_IJSC_SC_SC_EEENS5_IJNSA_ILi0EEESY_SY_EEEEENS5_IJNS4_10UnderscoreES11_S11_EEEEENS4_23SM90_TMA_LOAD_MULTICASTENS4_14ComposedLayoutINS4_7SwizzleILi1ELi4ELi3EEENS4_18smem_ptr_flag_bitsILi8EEENSW_INS5_IJNSA_ILi8EEESG_EEENS5_IJSG_SC_EEEEEEEvNS4_8identityES14_S1E_vS1F_EENS_8epilogue10collective18CollectiveEpilogueINS1H_23Sm100TmaWarpSpecializedILi1ELi1ELi32ELb0ELb0EEEJSH_NS5_IJNSW_ISF_SC_EES1M_EEESI_SJ_SI_SJ_NS1H_6fusion15FusionCallbacksIS1L_NS1O_17LinearCombinationISI_fSI_fLNS_15FloatRoundStyleE2EEESH_S1N_JEEENS4_5SM1004TMEM4LOAD26SM100_TMEM_LOAD_16dp32b32xENS4_13SM90_TMA_LOADENS15_INS16_ILi2ELi4ELi3EEES19_NSW_INS5_IJS1A_SF_EEENS5_IJSF_SC_EEEEEEENS4_39AutoVectorizingCopyWithAssumedAlignmentILi128EEENS4_14SM90_TMA_STOREES23_S25_S25_EEEvvEEEEvNT_6ParamsE)
        /*0008*/ 	.word	0x00000059


	//----- nvinfo : EIATTR_FRAME_SIZE
	.align		4
.L_19:
        /*000c*/ 	.byte	0x04, 0x11
        /*000e*/ 	.short	(.L_21 - .L_20)
	.align		4
.L_20:
        /*0010*/ 	.word	index@($__internal_2_$__cuda_sm10x_tcgen05_guardrail_trap_unallocated_columns_being_dealloced)
        /*0014*/ 	.word	0x00000000


	//----- nvinfo : EIATTR_FRAME_SIZE
	.align		4
.L_21:
        /*0018*/ 	.byte	0x04, 0x11
        /*001a*/ 	.short	(.L_23 - .L_22)
	.align		4
.L_22:
        /*001c*/ 	.word	index@($__internal_1_$__cuda_sm10x_tcgen05_guardrail_trap_phase_invalid_during_alloc)
        /*0020*/ 	.word	0x00000000


	//----- nvinfo : EIATTR_FRAME_SIZE
	.align		4
.L_23:
        /*0024*/ 	.byte	0x04, 0x11
        /*0026*/ 	.short	(.L_25 - .L_24)
	.align		4
.L_24:
        /*0028*/ 	.word	index@($__internal_0_$__cuda_sm10x_tcgen05_guardrail_trap_col_being_dealloced_not_returned_by_alloc)
        /*002c*/ 	.word	0x00000000


	//----- nvinfo : EIATTR_FRAME_SIZE
	.align		4
.L_25:
        /*0030*/ 	.byte	0x04, 0x11
        /*0032*/ 	.short	(.L_27 - .L_26)
	.align		4
.L_26:
        /*0034*/ 	.word	index@(_ZN7cutlass13device_kernelINS_4gemm6kernel13GemmUniversalIN4cute5tupleIJiiiiEEENS1_10collective13CollectiveMmaINS1_35MainloopSm100TmaUmmaWarpSpecializedILi54ELi2ELi4ENS5_IJNS4_1CILi2EEESB_NSA_ILi1EEEEEEEENS5_IJNSA_ILi64EEESF_NSA_ILi32EEEEEENS_12float_e5m2_tENS5_IJlSC_lEEESI_SJ_NS4_8TiledMMAINS4_8MMA_AtomIJNS4_10MMA_TraitsINS4_19SM100_MMA_F8F6F4_SSEJSI_SI_fSF_SF_NS4_17integral_constantINS4_4UMMA5MajorELSQ_0EEESR_NSO_INSP_7ScaleInELSS_0EEEST_EEEEEENS4_6LayoutINS5_IJSC_SC_SC_EEENS5_IJNSA_ILi0EEESY_SY_EEEEENS5_IJNS4_10UnderscoreES11_S11_EEEEENS4_23SM90_TMA_LOAD_MULTICASTENS4_14ComposedLayoutINS4_7SwizzleILi1ELi4ELi3EEENS4_18smem_ptr_flag_bitsILi8EEENSW_INS5_IJNSA_ILi8EEESG_EEENS5_IJSG_SC_EEEEEEEvNS4_8identityES14_S1E_vS1F_EENS_8epilogue10collective18CollectiveEpilogueINS1H_23Sm100TmaWarpSpecializedILi1ELi1ELi32ELb0ELb0EEEJSH_NS5_IJNSW_ISF_SC_EES1M_EEESI_SJ_SI_SJ_NS1H_6fusion15FusionCallbacksIS1L_NS1O_17LinearCombinationISI_fSI_fLNS_15FloatRoundStyleE2EEESH_S1N_JEEENS4_5SM1004TMEM4LOAD26SM100_TMEM_LOAD_16dp32b32xENS4_13SM90_TMA_LOADENS15_INS16_ILi2ELi4ELi3EEES19_NSW_INS5_IJS1A_SF_EEENS5_IJSF_SC_EEEEEEENS4_39AutoVectorizingCopyWithAssumedAlignmentILi128EEENS4_14SM90_TMA_STOREES23_S25_S25_EEEvvEEEEvNT_6ParamsE)
        /*0038*/ 	.word	0x00000000


	//----- nvinfo : EIATTR_MIN_STACK_SIZE
	.align		4
.L_27:
        /*003c*/ 	.byte	0x04, 0x12
        /*003e*/ 	.short	(.L_29 - .L_28)
	.align		4
.L_28:
        /*0040*/ 	.word	index@(_ZN7cutlass13device_kernelINS_4gemm6kernel13GemmUniversalIN4cute5tupleIJiiiiEEENS1_10collective13CollectiveMmaINS1_35MainloopSm100TmaUmmaWarpSpecializedILi54ELi2ELi4ENS5_IJNS4_1CILi2EEESB_NSA_ILi1EEEEEEEENS5_IJNSA_ILi64EEESF_NSA_ILi32EEEEEENS_12float_e5m2_tENS5_IJlSC_lEEESI_SJ_NS4_8TiledMMAINS4_8MMA_AtomIJNS4_10MMA_TraitsINS4_19SM100_MMA_F8F6F4_SSEJSI_SI_fSF_SF_NS4_17integral_constantINS4_4UMMA5MajorELSQ_0EEESR_NSO_INSP_7ScaleInELSS_0EEEST_EEEEEENS4_6LayoutINS5_IJSC_SC_SC_EEENS5_IJNSA_ILi0EEESY_SY_EEEEENS5_IJNS4_10UnderscoreES11_S11_EEEEENS4_23SM90_TMA_LOAD_MULTICASTENS4_14ComposedLayoutINS4_7SwizzleILi1ELi4ELi3EEENS4_18smem_ptr_flag_bitsILi8EEENSW_INS5_IJNSA_ILi8EEESG_EEENS5_IJSG_SC_EEEEEEEvNS4_8identityES14_S1E_vS1F_EENS_8epilogue10collective18CollectiveEpilogueINS1H_23Sm100TmaWarpSpecializedILi1ELi1ELi32ELb0ELb0EEEJSH_NS5_IJNSW_ISF_SC_EES1M_EEESI_SJ_SI_SJ_NS1H_6fusion15FusionCallbacksIS1L_NS1O_17LinearCombinationISI_fSI_fLNS_15FloatRoundStyleE2EEESH_S1N_JEEENS4_5SM1004TMEM4LOAD26SM100_TMEM_LOAD_16dp32b32xENS4_13SM90_TMA_LOADENS15_INS16_ILi2ELi4ELi3EEES19_NSW_INS5_IJS1A_SF_EEENS5_IJSF_SC_EEEEEEENS4_39AutoVectorizingCopyWithAssumedAlignmentILi128EEENS4_14SM90_TMA_STOREES23_S25_S25_EEEvvEEEEvNT_6ParamsE)
        /*0044*/ 	.word	0x00000000
.L_29:


//--------------------- .nv.compat                --------------------------
	.section	.nv.compat,"",@"SHT_CUDA_COMPAT_INFO"
	.align	4
        /*0000*/ 	.byte	0x02, 0x09, 0x01, 0x00, 0x02, 0x02, 0x02, 0x00, 0x02, 0x05, 0x05, 0x00, 0x03, 0x07, 0x01, 0x01
        /*0010*/ 	.byte	0x02, 0x03, 0x01, 0x00, 0x02, 0x06, 0x01, 0x00, 0x04, 0x0b, 0x08, 0x00, 0x09, 0x00, 0x00, 0x00
        /*0020*/ 	.byte	0x00, 0x00, 0x00, 0x00


//--------------------- .nv.info._ZN7cutlass13device_kernelINS_4gemm6kernel13GemmUniversalIN4cute5tupleIJiiiiEEENS1_10collective13CollectiveMmaINS1_35MainloopSm100TmaUmmaWarpSpecializedILi54ELi2ELi4ENS5_IJNS4_1CILi2EEESB_NSA_ILi1EEEEEEEENS5_IJNSA_ILi64EEESF_NSA_ILi32EEEEEENS_12float_e5m2_tENS5_IJlSC_lEEESI_SJ_NS4_8TiledMMAINS4_8MMA_AtomIJNS4_10MMA_TraitsINS4_19SM100_MMA_F8F6F4_SSEJSI_SI_fSF_SF_NS4_17integral_constantINS4_4UMMA5MajorELSQ_0EEESR_NSO_INSP_7ScaleInELSS_0EEEST_EEEEEENS4_6LayoutINS5_IJSC_SC_SC_EEENS5_IJNSA_ILi0EEESY_SY_EEEEENS5_IJNS4_10UnderscoreES11_S11_EEEEENS4_23SM90_TMA_LOAD_MULTICASTENS4_14ComposedLayoutINS4_7SwizzleILi1ELi4ELi3EEENS4_18smem_ptr_flag_bitsILi8EEENSW_INS5_IJNSA_ILi8EEESG_EEENS5_IJSG_SC_EEEEEEEvNS4_8identityES14_S1E_vS1F_EENS_8epilogue10collective18CollectiveEpilogueINS1H_23Sm100TmaWarpSpecializedILi1ELi1ELi32ELb0ELb0EEEJSH_NS5_IJNSW_ISF_SC_EES1M_EEESI_SJ_SI_SJ_NS1H_6fusion15FusionCallbacksIS1L_NS1O_17LinearCombinationISI_fSI_fLNS_15FloatRoundStyleE2EEESH_S1N_JEEENS4_5SM1004TMEM4LOAD26SM100_TMEM_LOAD_16dp32b32xENS4_13SM90_TMA_LOADENS15_INS16_ILi2ELi4ELi3EEES19_NSW_INS5_IJS1A_SF_EEENS5_IJSF_SC_EEEEEEENS4_39AutoVectorizingCopyWithAssumedAlignmentILi128EEENS4_14SM90_TMA_STOREES23_S25_S25_EEEvvEEEEvNT_6ParamsE --------------------------
	.section	.nv.info._ZN7cutlass13device_kernelINS_4gemm6kernel13GemmUniversalIN4cute5tupleIJiiiiEEENS1_10collective13CollectiveMmaINS1_35MainloopSm100TmaUmmaWarpSpecializedILi54ELi2ELi4ENS5_IJNS4_1CILi2EEESB_NSA_ILi1EEEEEEEENS5_IJNSA_ILi64EEESF_NSA_ILi32EEEEEENS_12float_e5m2_tENS5_IJlSC_lEEESI_SJ_NS4_8TiledMMAINS4_8MMA_AtomIJNS4_10MMA_TraitsINS4_19SM100_MMA_F8F6F4_SSEJSI_SI_fSF_SF_NS4_17integral_constantINS4_4UMMA5MajorELSQ_0EEESR_NSO_INSP_7ScaleInELSS_0EEEST_EEEEEENS4_6LayoutINS5_IJSC_SC_SC_EEENS5_IJNSA_ILi0EEESY_SY_EEEEENS5_IJNS4_10UnderscoreES11_S11_EEEEENS4_23SM90_TMA_LOAD_MULTICASTENS4_14ComposedLayoutINS4_7SwizzleILi1ELi4ELi3EEENS4_18smem_ptr_flag_bitsILi8EEENSW_INS5_IJNSA_ILi8EEESG_EEENS5_IJSG_SC_EEEEEEEvNS4_8identityES14_S1E_vS1F_EENS_8epilogue10collective18CollectiveEpilogueINS1H_23Sm100TmaWarpSpecializedILi1ELi1ELi32ELb0ELb0EEEJSH_NS5_IJNSW_ISF_SC_EES1M_EEESI_SJ_SI_SJ_NS1H_6fusion15FusionCallbacksIS1L_NS1O_17LinearCombinationISI_fSI_fLNS_15FloatRoundStyleE2EEESH_S1N_JEEENS4_5SM1004TMEM4LOAD26SM100_TMEM_LOAD_16dp32b32xENS4_13SM90_TMA_LOADENS15_INS16_ILi2ELi4ELi3EEES19_NSW_INS5_IJS1A_SF_EEENS5_IJSF_SC_EEEEEEENS4_39AutoVectorizingCopyWithAssumedAlignmentILi128EEENS4_14SM90_TMA_STOREES23_S25_S25_EEEvvEEEEvNT_6ParamsE,"",@"SHT_CUDA_INFO"
	.sectionflags	@""
	.align	4


	//----- nvinfo : EIATTR_CUDA_API_VERSION
	.align		4
        /*0000*/ 	.byte	0x04, 0x37
        /*0002*/ 	.short	(.L_31 - .L_30)
.L_30:
        /*0004*/ 	.word	0x00000082


	//----- nvinfo : EIATTR_KPARAM_INFO
	.align		4
.L_31:
        /*0008*/ 	.byte	0x04, 0x17
        /*000a*/ 	.short	(.L_33 - .L_32)
.L_32:
        /*000c*/ 	.word	0x00000000
        /*0010*/ 	.short	0x0000
        /*0012*/ 	.short	0x0000
        /*0014*/ 	.byte	0x00, 0xf0, 0x01, 0x20


	//----- nvinfo : EIATTR_AT_ENTRY_FRAGMENTS
	.align		4
.L_33:
        /*0018*/ 	.byte	0x04, 0x4f
        /*001a*/ 	.short	(.L_35 - .L_34)


	//   ....[0]....
.L_34:
        /*001c*/ 	.word	0x00000006


	//----- nvinfo : EIATTR_RESERVED_SMEM_USED
	.align		4
.L_35:
        /*0020*/ 	.byte	0x01, 0x41
	.zero		2


	//----- nvinfo : EIATTR_SPARSE_MMA_MASK
	.align		4
        /*0024*/ 	.byte	0x03, 0x50
        /*0026*/ 	.short	0x0000


	//----- nvinfo : EIATTR_TCGEN05_1CTA_USED
	.align		4
        /*0028*/ 	.byte	0x01, 0x51
	.zero		2


	//----- nvinfo : EIATTR_MAXREG_COUNT
	.align		4
        /*002c*/ 	.byte	0x03, 0x1b
        /*002e*/ 	.short	0x00ff


	//----- nvinfo : EIATTR_NUM_BARRIERS
	.align		4
        /*0030*/ 	.byte	0x02, 0x4c
        /*0032*/ 	.byte	0x07
	.zero		1


	//----- nvinfo : EIATTR_EXTERNS
	.align		4
        /*0034*/ 	.byte	0x04, 0x0f
        /*0036*/ 	.short	(.L_37 - .L_36)


	//   ....[0]....
	.align		4
.L_36:
        /*0038*/ 	.word	index@(__assertfail)


	//----- nvinfo : EIATTR_MERCURY_ISA_VERSION
	.align		4
.L_37:
        /*003c*/ 	.byte	0x03, 0x5f
        /*003e*/ 	.short	0x0101


	//----- nvinfo : EIATTR_INT_WARP_WIDE_INSTR_OFFSETS
	.align		4
        /*0040*/ 	.byte	0x04, 0x31
        /*0042*/ 	.short	(.L_39 - .L_38)


	//   ....[0]....
.L_38:
        /*0044*/ 	.word	0x00005f00


	//   ....[1]....
        /*0048*/ 	.word	0x00005f30


	//   ....[2]....
        /*004c*/ 	.word	0x00005f50


	//   ....[3]....
        /*0050*/ 	.word	0x00006a80


	//   ....[4]....
        /*0054*/ 	.word	0x00006b30


	//----- nvinfo : EIATTR_COOP_GROUP_MASK_REGIDS
	.align		4
.L_39:
        /*0058*/ 	.byte	0x04, 0x29
        /*005a*/ 	.short	(.L_41 - .L_40)


	//   ....[0]....
.L_40:
        /*005c*/ 	.word	0xffffffff


	//   ....[1]....
        /*0060*/ 	.word	0xffffffff


	//   ....[2]....
        /*0064*/ 	.word	0xffffffff


	//   ....[3]....
        /*0068*/ 	.word	0xffffffff


	//   ....[4]....
        /*006c*/ 	.word	0xffffffff


	//   ....[5]....
        /*0070*/ 	.word	0xffffffff


	//   ....[6]....
        /*0074*/ 	.word	0xffffffff


	//   ....[7]....
        /*0078*/ 	.word	0xffffffff


	//   ....[8]....
        /*007c*/ 	.word	0xffffffff


	//   ....[9]....
        /*0080*/ 	.word	0xffffffff


	//   ....[10]....
        /*0084*/ 	.word	0xffffffff


	//   ....[11]....
        /*0088*/ 	.word	0xffffffff


	//   ....[12]....
        /*008c*/ 	.word	0xffffffff


	//   ....[13]....
        /*0090*/ 	.word	0xffffffff


	//----- nvinfo : EIATTR_COOP_GROUP_INSTR_OFFSETS
	.align		4
.L_41:
        /*0094*/ 	.byte	0x04, 0x28
        /*0096*/ 	.short	(.L_43 - .L_42)


	//   ....[0]....
.L_42:
        /*0098*/ 	.word	0x00000080


	//   ....[1]....
        /*009c*/ 	.word	0x000004e0


	//   ....[2]....
        /*00a0*/ 	.word	0x00000d00


	//   ....[3]....
        /*00a4*/ 	.word	0x00000e40


	//   ....[4]....
        /*00a8*/ 	.word	0x00000f40


	//   ....[5]....
        /*00ac*/ 	.word	0x000010b0


	//   ....[6]....
        /*00b0*/ 	.word	0x00001250


	//   ....[7]....
        /*00b4*/ 	.word	0x00001400


	//   ....[8]....
        /*00b8*/ 	.word	0x00002780


	//   ....[9]....
        /*00bc*/ 	.word	0x00005240


	//   ....[10]....
        /*00c0*/ 	.word	0x00005450


	//   ....[11]....
        /*00c4*/ 	.word	0x00005480


	//   ....[12]....
        /*00c8*/ 	.word	0x00005de0


	//   ....[13]....
        /*00cc*/ 	.word	0x00006010


	//----- nvinfo : EIATTR_VRC_CTA_INIT_COUNT
	.align		4
.L_43:
        /*00d0*/ 	.byte	0x02, 0x4a
        /*00d2*/ 	.byte	0x80
	.zero		1


	//----- nvinfo : EIATTR_SYSCALL_OFFSETS
	.align		4
        /*00d4*/ 	.byte	0x04, 0x46
        /*00d6*/ 	.short	(.L_45 - .L_44)


	//   ....[0]....
.L_44:
        /*00d8*/ 	.word	0x000076a0


	//   ....[1]....
        /*00dc*/ 	.word	0x000077e0


	//   ....[2]....
        /*00e0*/ 	.word	0x00007f60


	//----- nvinfo : EIATTR_MBARRIER_INSTR_OFFSETS
	.align		4
.L_45:
        /*00e4*/ 	.byte	0x04, 0x39
        /*00e6*/ 	.short	(.L_47 - .L_46)


	//   ....[0]....
.L_46:
        /*00e8*/ 	.word	0x00000620
        /*00ec*/ 	.word	0x000000ff
        /*00f0*/ 	.word	0x00000000
        /*00f4*/ 	.short	0x0100
        /*00f6*/ 	.byte	0x04
	.zero		1


	//   ....[1]....
        /*00f8*/ 	.word	0x00000630
        /*00fc*/ 	.word	0x000000ff
        /*0100*/ 	.word	0x000001b0
        /*0104*/ 	.short	0x0100
        /*0106*/ 	.byte	0x04
	.zero		1


	//   ....[2]....
        /*0108*/ 	.word	0x00000640
        /*010c*/ 	.word	0x000000ff
        /*0110*/ 	.word	0x00000008
        /*0114*/ 	.short	0x0100
        /*0116*/ 	.byte	0x04
	.zero		1


	//   ....[3]....
        /*0118*/ 	.word	0x00000650
        /*011c*/ 	.word	0x000000ff
        /*0120*/ 	.word	0x000001b8
        /*0124*/ 	.short	0x0100
        /*0126*/ 	.byte	0x04
	.zero		1


	//   ....[4]....
        /*0128*/ 	.word	0x00000660
        /*012c*/ 	.word	0x000000ff
        /*0130*/ 	.word	0x00000010
        /*0134*/ 	.short	0x0100
        /*0136*/ 	.byte	0x04
	.zero		1


	//   ....[5]....
        /*0138*/ 	.word	0x00000670
        /*013c*/ 	.word	0x000000ff
        /*0140*/ 	.word	0x000001c0
        /*0144*/ 	.short	0x0100
        /*0146*/ 	.byte	0x04
	.zero		1


	//   ....[6]....
        /*0148*/ 	.word	0x00000680
        /*014c*/ 	.word	0x000000ff
        /*0150*/ 	.word	0x00000018
        /*0154*/ 	.short	0x0100
        /*0156*/ 	.byte	0x04
	.zero		1


	//   ....[7]....
        /*0158*/ 	.word	0x00000690
        /*015c*/ 	.word	0x000000ff
        /*0160*/ 	.word	0x000001c8
        /*0164*/ 	.short	0x0100
        /*0166*/ 	.byte	0x04
	.zero		1


	//   ....[8]....
        /*0168*/ 	.word	0x000006a0
        /*016c*/ 	.word	0x000000ff
        /*0170*/ 	.word	0x00000020
        /*0174*/ 	.short	0x0100
        /*0176*/ 	.byte	0x04
	.zero		1


	//   ....[9]....
        /*0178*/ 	.word	0x000006b0
        /*017c*/ 	.word	0x000000ff
        /*0180*/ 	.word	0x000001d0
        /*0184*/ 	.short	0x0100
        /*0186*/ 	.byte	0x04
	.zero		1


	//   ....[10]....
        /*0188*/ 	.word	0x000006c0
        /*018c*/ 	.word	0x000000ff
        /*0190*/ 	.word	0x00000028
        /*0194*/ 	.short	0x0100
        /*0196*/ 	.byte	0x04
	.zero		1


	//   ....[11]....
        /*0198*/ 	.word	0x000006d0
        /*019c*/ 	.word	0x000000ff
        /*01a0*/ 	.word	0x000001d8
        /*01a4*/ 	.short	0x0100
        /*01a6*/ 	.byte	0x04
	.zero		1


	//   ....[12]....
        /*01a8*/ 	.word	0x000006e0
        /*01ac*/ 	.word	0x000000ff
        /*01b0*/ 	.word	0x00000030
        /*01b4*/ 	.short	0x0100
        /*01b6*/ 	.byte	0x04
	.zero		1


	//   ....[13]....
        /*01b8*/ 	.word	0x000006f0
        /*01bc*/ 	.word	0x000000ff
        /*01c0*/ 	.word	0x000001e0
        /*01c4*/ 	.short	0x0100
        /*01c6*/ 	.byte	0x04
	.zero		1


	//   ....[14]....
        /*01c8*/ 	.word	0x00000700
        /*01cc*/ 	.word	0x000000ff
        /*01d0*/ 	.word	0x00000038
        /*01d4*/ 	.short	0x0100
        /*01d6*/ 	.byte	0x04
	.zero		1


	//   ....[15]....
        /*01d8*/ 	.word	0x00000710
        /*01dc*/ 	.word	0x000000ff
        /*01e0*/ 	.word	0x000001e8
        /*01e4*/ 	.short	0x0100
        /*01e6*/ 	.byte	0x04
	.zero		1


	//   ....[16]....
        /*01e8*/ 	.word	0x00000720
        /*01ec*/ 	.word	0x000000ff
        /*01f0*/ 	.word	0x00000040
        /*01f4*/ 	.short	0x0100
        /*01f6*/ 	.byte	0x04
	.zero		1


	//   ....[17]....
        /*01f8*/ 	.word	0x00000730
        /*01fc*/ 	.word	0x000000ff
        /*0200*/ 	.word	0x000001f0
        /*0204*/ 	.short	0x0100
        /*0206*/ 	.byte	0x04
	.zero		1


	//   ....[18]....
        /*0208*/ 	.word	0x00000740
        /*020c*/ 	.word	0x000000ff
        /*0210*/ 	.word	0x00000048
        /*0214*/ 	.short	0x0100
        /*0216*/ 	.byte	0x04
	.zero		1


	//   ....[19]....
        /*0218*/ 	.word	0x00000750
        /*021c*/ 	.word	0x000000ff
        /*0220*/ 	.word	0x000001f8
        /*0224*/ 	.short	0x0100
        /*0226*/ 	.byte	0x04
	.zero		1


	//   ....[20]....
        /*0228*/ 	.word	0x00000760
        /*022c*/ 	.word	0x000000ff
        /*0230*/ 	.word	0x00000050
        /*0234*/ 	.short	0x0100
        /*0236*/ 	.byte	0x04
	.zero		1


	//   ....[21]....
        /*0238*/ 	.word	0x00000770
        /*023c*/ 	.word	0x000000ff
        /*0240*/ 	.word	0x00000200
        /*0244*/ 	.short	0x0100
        /*0246*/ 	.byte	0x04
	.zero		1


	//   ....[22]....
        /*0248*/ 	.word	0x00000780
        /*024c*/ 	.word	0x000000ff
        /*0250*/ 	.word	0x00000058
        /*0254*/ 	.short	0x0100
        /*0256*/ 	.byte	0x04
	.zero		1


	//   ....[23]....
        /*0258*/ 	.word	0x00000790
        /*025c*/ 	.word	0x000000ff
        /*0260*/ 	.word	0x00000208
        /*0264*/ 	.short	0x0100
        /*0266*/ 	.byte	0x04
	.zero		1


	//   ....[24]....
        /*0268*/ 	.word	0x000007a0
        /*026c*/ 	.word	0x000000ff
        /*0270*/ 	.word	0x00000060
        /*0274*/ 	.short	0x0100
        /*0276*/ 	.byte	0x04
	.zero		1


	//   ....[25]....
        /*0278*/ 	.word	0x000007b0
        /*027c*/ 	.word	0x000000ff
        /*0280*/ 	.word	0x00000210
        /*0284*/ 	.short	0x0100
        /*0286*/ 	.byte	0x04
	.zero		1


	//   ....[26]....
        /*0288*/ 	.word	0x000007c0
        /*028c*/ 	.word	0x000000ff
        /*0290*/ 	.word	0x00000068
        /*0294*/ 	.short	0x0100
        /*0296*/ 	.byte	0x04
	.zero		1


	//   ....[27]....
        /*0298*/ 	.word	0x000007d0
        /*029c*/ 	.word	0x000000ff
        /*02a0*/ 	.word	0x00000218
        /*02a4*/ 	.short	0x0100
        /*02a6*/ 	.byte	0x04
	.zero		1


	//   ....[28]....
        /*02a8*/ 	.word	0x000007e0
        /*02ac*/ 	.word	0x000000ff
        /*02b0*/ 	.word	0x00000070
        /*02b4*/ 	.short	0x0100
        /*02b6*/ 	.byte	0x04
	.zero		1


	//   ....[29]....
        /*02b8*/ 	.word	0x000007f0
        /*02bc*/ 	.word	0x000000ff
        /*02c0*/ 	.word	0x00000220
        /*02c4*/ 	.short	0x0100
        /*02c6*/ 	.byte	0x04
	.zero		1


	//   ....[30]....
        /*02c8*/ 	.word	0x00000800
        /*02cc*/ 	.word	0x000000ff
        /*02d0*/ 	.word	0x00000078
        /*02d4*/ 	.short	0x0100
        /*02d6*/ 	.byte	0x04
	.zero		1


	//   ....[31]....
        /*02d8*/ 	.word	0x00000810
        /*02dc*/ 	.word	0x000000ff
        /*02e0*/ 	.word	0x00000228
        /*02e4*/ 	.short	0x0100
        /*02e6*/ 	.byte	0x04
	.zero		1


	//   ....[32]....
        /*02e8*/ 	.word	0x00000820
        /*02ec*/ 	.word	0x000000ff
        /*02f0*/ 	.word	0x00000080
        /*02f4*/ 	.short	0x0100
        /*02f6*/ 	.byte	0x04
	.zero		1


	//   ....[33]....
        /*02f8*/ 	.word	0x00000830
        /*02fc*/ 	.word	0x000000ff
        /*0300*/ 	.word	0x00000230
        /*0304*/ 	.short	0x0100
        /*0306*/ 	.byte	0x04
	.zero		1


	//   ....[34]....
        /*0308*/ 	.word	0x00000840
        /*030c*/ 	.word	0x000000ff
        /*0310*/ 	.word	0x00000088
        /*0314*/ 	.short	0x0100
        /*0316*/ 	.byte	0x04
	.zero		1


	//   ....[35]....
        /*0318*/ 	.word	0x00000850
        /*031c*/ 	.word	0x000000ff
        /*0320*/ 	.word	0x00000238
        /*0324*/ 	.short	0x0100
        /*0326*/ 	.byte	0x04
	.zero		1


	//   ....[36]....
        /*0328*/ 	.word	0x00000860
        /*032c*/ 	.word	0x000000ff
        /*0330*/ 	.word	0x00000090
        /*0334*/ 	.short	0x0100
        /*0336*/ 	.byte	0x04
	.zero		1


	//   ....[37]....
        /*0338*/ 	.word	0x00000870
        /*033c*/ 	.word	0x000000ff
        /*0340*/ 	.word	0x00000240
        /*0344*/ 	.short	0x0100
        /*0346*/ 	.byte	0x04
	.zero		1


	//   ....[38]....
        /*0348*/ 	.word	0x00000880
        /*034c*/ 	.word	0x000000ff
        /*0350*/ 	.word	0x00000098
        /*0354*/ 	.short	0x0100
        /*0356*/ 	.byte	0x04
	.zero		1


	//   ....[39]....
        /*0358*/ 	.word	0x00000890
        /*035c*/ 	.word	0x000000ff
        /*0360*/ 	.word	0x00000248
        /*0364*/ 	.short	0x0100
        /*0366*/ 	.byte	0x04
	.zero		1


	//   ....[40]....
        /*0368*/ 	.word	0x000008a0
        /*036c*/ 	.word	0x000000ff
        /*0370*/ 	.word	0x000000a0
        /*0374*/ 	.short	0x0100
        /*0376*/ 	.byte	0x04
	.zero		1


	//   ....[41]....
        /*0378*/ 	.word	0x000008b0
        /*037c*/ 	.word	0x000000ff
        /*0380*/ 	.word	0x00000250
        /*0384*/ 	.short	0x0100
        /*0386*/ 	.byte	0x04
	.zero		1


	//   ....[42]....
        /*0388*/ 	.word	0x000008c0
        /*038c*/ 	.word	0x000000ff
        /*0390*/ 	.word	0x000000a8
        /*0394*/ 	.short	0x0100
        /*0396*/ 	.byte	0x04
	.zero		1


	//   ....[43]....
        /*0398*/ 	.word	0x000008d0
        /*039c*/ 	.word	0x000000ff
        /*03a0*/ 	.word	0x00000258
        /*03a4*/ 	.short	0x0100
        /*03a6*/ 	.byte	0x04
	.zero		1


	//   ....[44]....
        /*03a8*/ 	.word	0x000008e0
        /*03ac*/ 	.word	0x000000ff
        /*03b0*/ 	.word	0x000000b0
        /*03b4*/ 	.short	0x0100
        /*03b6*/ 	.byte	0x04
	.zero		1


	//   ....[45]....
        /*03b8*/ 	.word	0x000008f0
        /*03bc*/ 	.word	0x000000ff
        /*03c0*/ 	.word	0x00000260
        /*03c4*/ 	.short	0x0100
        /*03c6*/ 	.byte	0x04
	.zero		1


	//   ....[46]....
        /*03c8*/ 	.word	0x00000900
        /*03cc*/ 	.word	0x000000ff
        /*03d0*/ 	.word	0x000000b8
        /*03d4*/ 	.short	0x0100
        /*03d6*/ 	.byte	0x04
	.zero		1


	//   ....[47]....
        /*03d8*/ 	.word	0x00000910
        /*03dc*/ 	.word	0x000000ff
        /*03e0*/ 	.word	0x00000268
        /*03e4*/ 	.short	0x0100
        /*03e6*/ 	.byte	0x04
	.zero		1


	//   ....[48]....
        /*03e8*/ 	.word	0x00000920
        /*03ec*/ 	.word	0x000000ff
        /*03f0*/ 	.word	0x000000c0
        /*03f4*/ 	.short	0x0100
        /*03f6*/ 	.byte	0x04
	.zero		1


	//   ....[49]....
        /*03f8*/ 	.word	0x00000930
        /*03fc*/ 	.word	0x000000ff
        /*0400*/ 	.word	0x00000270
        /*0404*/ 	.short	0x0100
        /*0406*/ 	.byte	0x04
	.zero		1


	//   ....[50]....
        /*0408*/ 	.word	0x00000940
        /*040c*/ 	.word	0x000000ff
        /*0410*/ 	.word	0x000000c8
        /*0414*/ 	.short	0x0100
        /*0416*/ 	.byte	0x04
	.zero		1


	//   ....[51]....
        /*0418*/ 	.word	0x00000950
        /*041c*/ 	.word	0x000000ff
        /*0420*/ 	.word	0x00000278
        /*0424*/ 	.short	0x0100
        /*0426*/ 	.byte	0x04
	.zero		1


	//   ....[52]....
        /*0428*/ 	.word	0x00000960
        /*042c*/ 	.word	0x000000ff
        /*0430*/ 	.word	0x000000d0
        /*0434*/ 	.short	0x0100
        /*0436*/ 	.byte	0x04
	.zero		1


	//   ....[53]....
        /*0438*/ 	.word	0x00000970
        /*043c*/ 	.word	0x000000ff
        /*0440*/ 	.word	0x00000280
        /*0444*/ 	.short	0x0100
        /*0446*/ 	.byte	0x04
	.zero		1


	//   ....[54]....
        /*0448*/ 	.word	0x00000980
        /*044c*/ 	.word	0x000000ff
        /*0450*/ 	.word	0x000000d8
        /*0454*/ 	.short	0x0100
        /*0456*/ 	.byte	0x04
	.zero		1


	//   ....[55]....
        /*0458*/ 	.word	0x00000990
        /*045c*/ 	.word	0x000000ff
        /*0460*/ 	.word	0x00000288
        /*0464*/ 	.short	0x0100
        /*0466*/ 	.byte	0x04
	.zero		1


	//   ....[56]....
        /*0468*/ 	.word	0x000009a0
        /*046c*/ 	.word	0x000000ff
        /*0470*/ 	.word	0x000000e0
        /*0474*/ 	.short	0x0100
        /*0476*/ 	.byte	0x04
	.zero		1


	//   ....[57]....
        /*0478*/ 	.word	0x000009b0
        /*047c*/ 	.word	0x000000ff
        /*0480*/ 	.word	0x00000290
        /*0484*/ 	.short	0x0100
        /*0486*/ 	.byte	0x04
	.zero		1


	//   ....[58]....
        /*0488*/ 	.word	0x000009c0
        /*048c*/ 	.word	0x000000ff
        /*0490*/ 	.word	0x000000e8
        /*0494*/ 	.short	0x0100
        /*0496*/ 	.byte	0x04
	.zero		1


	//   ....[59]....
        /*0498*/ 	.word	0x000009d0
        /*049c*/ 	.word	0x000000ff
        /*04a0*/ 	.word	0x00000298
        /*04a4*/ 	.short	0x0100
        /*04a6*/ 	.byte	0x04
	.zero		1


	//   ....[60]....
        /*04a8*/ 	.word	0x000009e0
        /*04ac*/ 	.word	0x000000ff
        /*04b0*/ 	.word	0x000000f0
        /*04b4*/ 	.short	0x0100
        /*04b6*/ 	.byte	0x04
	.zero		1


	//   ....[61]....
        /*04b8*/ 	.word	0x000009f0
        /*04bc*/ 	.word	0x000000ff
        /*04c0*/ 	.word	0x000002a0
        /*04c4*/ 	.short	0x0100
        /*04c6*/ 	.byte	0x04
	.zero		1


	//   ....[62]....
        /*04c8*/ 	.word	0x00000a00
        /*04cc*/ 	.word	0x000000ff
        /*04d0*/ 	.word	0x000000f8
        /*04d4*/ 	.short	0x0100
        /*04d6*/ 	.byte	0x04
	.zero		1


	//   ....[63]....
        /*04d8*/ 	.word	0x00000a10
        /*04dc*/ 	.word	0x000000ff
        /*04e0*/ 	.word	0x000002a8
        /*04e4*/ 	.short	0x0100
        /*04e6*/ 	.byte	0x04
	.zero		1


	//   ....[64]....
        /*04e8*/ 	.word	0x00000a20
        /*04ec*/ 	.word	0x000000ff
        /*04f0*/ 	.word	0x00000100
        /*04f4*/ 	.short	0x0100
        /*04f6*/ 	.byte	0x04
	.zero		1


	//   ....[65]....
        /*04f8*/ 	.word	0x00000a30
        /*04fc*/ 	.word	0x000000ff
        /*0500*/ 	.word	0x000002b0
        /*0504*/ 	.short	0x0100
        /*0506*/ 	.byte	0x04
	.zero		1


	//   ....[66]....
        /*0508*/ 	.word	0x00000a40
        /*050c*/ 	.word	0x000000ff
        /*0510*/ 	.word	0x00000108
        /*0514*/ 	.short	0x0100
        /*0516*/ 	.byte	0x04
	.zero		1


	//   ....[67]....
        /*0518*/ 	.word	0x00000a50
        /*051c*/ 	.word	0x000000ff
        /*0520*/ 	.word	0x000002b8
        /*0524*/ 	.short	0x0100
        /*0526*/ 	.byte	0x04
	.zero		1


	//   ....[68]....
        /*0528*/ 	.word	0x00000a60
        /*052c*/ 	.word	0x000000ff
        /*0530*/ 	.word	0x00000110
        /*0534*/ 	.short	0x0100
        /*0536*/ 	.byte	0x04
	.zero		1


	//   ....[69]....
        /*0538*/ 	.word	0x00000a70
        /*053c*/ 	.word	0x000000ff
        /*0540*/ 	.word	0x000002c0
        /*0544*/ 	.short	0x0100
        /*0546*/ 	.byte	0x04
	.zero		1


	//   ....[70]....
        /*0548*/ 	.word	0x00000a80
        /*054c*/ 	.word	0x000000ff
        /*0550*/ 	.word	0x00000118
        /*0554*/ 	.short	0x0100
        /*0556*/ 	.byte	0x04
	.zero		1


	//   ....[71]....
        /*0558*/ 	.word	0x00000a90
        /*055c*/ 	.word	0x000000ff
        /*0560*/ 	.word	0x000002c8
        /*0564*/ 	.short	0x0100
        /*0566*/ 	.byte	0x04
	.zero		1


	//   ....[72]....
        /*0568*/ 	.word	0x00000aa0
        /*056c*/ 	.word	0x000000ff
        /*0570*/ 	.word	0x00000120
        /*0574*/ 	.short	0x0100
        /*0576*/ 	.byte	0x04
	.zero		1


	//   ....[73]....
        /*0578*/ 	.word	0x00000ab0
        /*057c*/ 	.word	0x000000ff
        /*0580*/ 	.word	0x000002d0
        /*0584*/ 	.short	0x0100
        /*0586*/ 	.byte	0x04
	.zero		1


	//   ....[74]....
        /*0588*/ 	.word	0x00000ac0
        /*058c*/ 	.word	0x000000ff
        /*0590*/ 	.word	0x00000128
        /*0594*/ 	.short	0x0100
        /*0596*/ 	.byte	0x04
	.zero		1


	//   ....[75]....
        /*0598*/ 	.word	0x00000ad0
        /*059c*/ 	.word	0x000000ff
        /*05a0*/ 	.word	0x000002d8
        /*05a4*/ 	.short	0x0100
        /*05a6*/ 	.byte	0x04
	.zero		1


	//   ....[76]....
        /*05a8*/ 	.word	0x00000ae0
        /*05ac*/ 	.word	0x000000ff
        /*05b0*/ 	.word	0x00000130
        /*05b4*/ 	.short	0x0100
        /*05b6*/ 	.byte	0x04
	.zero		1


	//   ....[77]....
        /*05b8*/ 	.word	0x00000af0
        /*05bc*/ 	.word	0x000000ff
        /*05c0*/ 	.word	0x000002e0
        /*05c4*/ 	.short	0x0100
        /*05c6*/ 	.byte	0x04
	.zero		1


	//   ....[78]....
        /*05c8*/ 	.word	0x00000b00
        /*05cc*/ 	.word	0x000000ff
        /*05d0*/ 	.word	0x00000138
        /*05d4*/ 	.short	0x0100
        /*05d6*/ 	.byte	0x04
	.zero		1


	//   ....[79]....
        /*05d8*/ 	.word	0x00000b10
        /*05dc*/ 	.word	0x000000ff
        /*05e0*/ 	.word	0x000002e8
        /*05e4*/ 	.short	0x0100
        /*05e6*/ 	.byte	0x04
	.zero		1


	//   ....[80]....
        /*05e8*/ 	.word	0x00000b20
        /*05ec*/ 	.word	0x000000ff
        /*05f0*/ 	.word	0x00000140
        /*05f4*/ 	.short	0x0100
        /*05f6*/ 	.byte	0x04
	.zero		1


	//   ....[81]....
        /*05f8*/ 	.word	0x00000b30
        /*05fc*/ 	.word	0x000000ff
        /*0600*/ 	.word	0x000002f0
        /*0604*/ 	.short	0x0100
        /*0606*/ 	.byte	0x04
	.zero		1


	//   ....[82]....
        /*0608*/ 	.word	0x00000b40
        /*060c*/ 	.word	0x000000ff
        /*0610*/ 	.word	0x00000148
        /*0614*/ 	.short	0x0100
        /*0616*/ 	.byte	0x04
	.zero		1


	//   ....[83]....
        /*0618*/ 	.word	0x00000b50
        /*061c*/ 	.word	0x000000ff
        /*0620*/ 	.word	0x000002f8
        /*0624*/ 	.short	0x0100
        /*0626*/ 	.byte	0x04
	.zero		1


	//   ....[84]....
        /*0628*/ 	.word	0x00000b60
        /*062c*/ 	.word	0x000000ff
        /*0630*/ 	.word	0x00000150
        /*0634*/ 	.short	0x0100
        /*0636*/ 	.byte	0x04
	.zero		1


	//   ....[85]....
        /*0638*/ 	.word	0x00000b70
        /*063c*/ 	.word	0x000000ff
        /*0640*/ 	.word	0x00000300
        /*0644*/ 	.short	0x0100
        /*0646*/ 	.byte	0x04
	.zero		1


	//   ....[86]....
        /*0648*/ 	.word	0x00000b80
        /*064c*/ 	.word	0x000000ff
        /*0650*/ 	.word	0x00000158
        /*0654*/ 	.short	0x0100
        /*0656*/ 	.byte	0x04
	.zero		1


	//   ....[87]....
        /*0658*/ 	.word	0x00000b90
        /*065c*/ 	.word	0x000000ff
        /*0660*/ 	.word	0x00000308
        /*0664*/ 	.short	0x0100
        /*0666*/ 	.byte	0x04
	.zero		1


	//   ....[88]....
        /*0668*/ 	.word	0x00000ba0
        /*066c*/ 	.word	0x000000ff
        /*0670*/ 	.word	0x00000160
        /*0674*/ 	.short	0x0100
        /*0676*/ 	.byte	0x04
	.zero		1


	//   ....[89]....
        /*0678*/ 	.word	0x00000bb0
        /*067c*/ 	.word	0x000000ff
        /*0680*/ 	.word	0x00000310
        /*0684*/ 	.short	0x0100
        /*0686*/ 	.byte	0x04
	.zero		1


	//   ....[90]....
        /*0688*/ 	.word	0x00000bc0
        /*068c*/ 	.word	0x000000ff
        /*0690*/ 	.word	0x00000168
        /*0694*/ 	.short	0x0100
        /*0696*/ 	.byte	0x04
	.zero		1


	//   ....[91]....
        /*0698*/ 	.word	0x00000bd0
        /*069c*/ 	.word	0x000000ff
        /*06a0*/ 	.word	0x00000318
        /*06a4*/ 	.short	0x0100
        /*06a6*/ 	.byte	0x04
	.zero		1


	//   ....[92]....
        /*06a8*/ 	.word	0x00000be0
        /*06ac*/ 	.word	0x000000ff
        /*06b0*/ 	.word	0x00000170
        /*06b4*/ 	.short	0x0100
        /*06b6*/ 	.byte	0x04
	.zero		1


	//   ....[93]....
        /*06b8*/ 	.word	0x00000bf0
        /*06bc*/ 	.word	0x000000ff
        /*06c0*/ 	.word	0x00000320
        /*06c4*/ 	.short	0x0100
        /*06c6*/ 	.byte	0x04
	.zero		1


	//   ....[94]....
        /*06c8*/ 	.word	0x00000c00
        /*06cc*/ 	.word	0x000000ff
        /*06d0*/ 	.word	0x00000178
        /*06d4*/ 	.short	0x0100
        /*06d6*/ 	.byte	0x04
	.zero		1


	//   ....[95]....
        /*06d8*/ 	.word	0x00000c10
        /*06dc*/ 	.word	0x000000ff
        /*06e0*/ 	.word	0x00000328
        /*06e4*/ 	.short	0x0100
        /*06e6*/ 	.byte	0x04
	.zero		1


	//   ....[96]....
        /*06e8*/ 	.word	0x00000c20
        /*06ec*/ 	.word	0x000000ff
        /*06f0*/ 	.word	0x00000180
        /*06f4*/ 	.short	0x0100
        /*06f6*/ 	.byte	0x04
	.zero		1


	//   ....[97]....
        /*06f8*/ 	.word	0x00000c30
        /*06fc*/ 	.word	0x000000ff
        /*0700*/ 	.word	0x00000330
        /*0704*/ 	.short	0x0100
        /*0706*/ 	.byte	0x04
	.zero		1


	//   ....[98]....
        /*0708*/ 	.word	0x00000c40
        /*070c*/ 	.word	0x000000ff
        /*0710*/ 	.word	0x00000188
        /*0714*/ 	.short	0x0100
        /*0716*/ 	.byte	0x04
	.zero		1


	//   ....[99]....
        /*0718*/ 	.word	0x00000c50
        /*071c*/ 	.word	0x000000ff
        /*0720*/ 	.word	0x00000338
        /*0724*/ 	.short	0x0100
        /*0726*/ 	.byte	0x04
	.zero		1


	//   ....[100]....
        /*0728*/ 	.word	0x00000c60
        /*072c*/ 	.word	0x000000ff
        /*0730*/ 	.word	0x00000190
        /*0734*/ 	.short	0x0100
        /*0736*/ 	.byte	0x04
	.zero		1


	//   ....[101]....
        /*0738*/ 	.word	0x00000c70
        /*073c*/ 	.word	0x000000ff
        /*0740*/ 	.word	0x00000340
        /*0744*/ 	.short	0x0100
        /*0746*/ 	.byte	0x04
	.zero		1


	//   ....[102]....
        /*0748*/ 	.word	0x00000c80
        /*074c*/ 	.word	0x000000ff
        /*0750*/ 	.word	0x00000198
        /*0754*/ 	.short	0x0100
        /*0756*/ 	.byte	0x04
	.zero		1


	//   ....[103]....
        /*0758*/ 	.word	0x00000c90
        /*075c*/ 	.word	0x000000ff
        /*0760*/ 	.word	0x00000348
        /*0764*/ 	.short	0x0100
        /*0766*/ 	.byte	0x04
	.zero		1


	//   ....[104]....
        /*0768*/ 	.word	0x00000ca0
        /*076c*/ 	.word	0x000000ff
        /*0770*/ 	.word	0x000001a0
        /*0774*/ 	.short	0x0100
        /*0776*/ 	.byte	0x04
	.zero		1


	//   ....[105]....
        /*0778*/ 	.word	0x00000cb0
        /*077c*/ 	.word	0x000000ff
        /*0780*/ 	.word	0x00000350
        /*0784*/ 	.short	0x0100
        /*0786*/ 	.byte	0x04
	.zero		1


	//   ....[106]....
        /*0788*/ 	.word	0x00000cc0
        /*078c*/ 	.word	0x000000ff
        /*0790*/ 	.word	0x000001a8
        /*0794*/ 	.short	0x0100
        /*0796*/ 	.byte	0x04
	.zero		1


	//   ....[107]....
        /*0798*/ 	.word	0x00000cd0
        /*079c*/ 	.word	0x000000ff
        /*07a0*/ 	.word	0x00000358
        /*07a4*/ 	.short	0x0100
        /*07a6*/ 	.byte	0x04
	.zero		1


	//   ....[108]....
        /*07a8*/ 	.word	0x00000e10
        /*07ac*/ 	.word	0x000000ff
        /*07b0*/ 	.word	0x00000360
        /*07b4*/ 	.short	0x0100
        /*07b6*/ 	.byte	0x04
	.zero		1


	//   ....[109]....
        /*07b8*/ 	.word	0x00000e20
        /*07bc*/ 	.word	0x000000ff
        /*07c0*/ 	.word	0x00000368
        /*07c4*/ 	.short	0x0100
        /*07c6*/ 	.byte	0x04
	.zero		1


	//   ....[110]....
        /*07c8*/ 	.word	0x00000f10
        /*07cc*/ 	.word	0x000000ff
        /*07d0*/ 	.word	0x00000370
        /*07d4*/ 	.short	0x0100
        /*07d6*/ 	.byte	0x06
	.zero		1


	//   ....[111]....
        /*07d8*/ 	.word	0x00000f20
        /*07dc*/ 	.word	0x000000ff
        /*07e0*/ 	.word	0x00000378
        /*07e4*/ 	.short	0x0100
        /*07e6*/ 	.byte	0x06
	.zero		1


	//   ....[112]....
        /*07e8*/ 	.word	0x00001060
        /*07ec*/ 	.word	0x000000ff
        /*07f0*/ 	.word	0x00000380
        /*07f4*/ 	.short	0x0100
        /*07f6*/ 	.byte	0x06
	.zero		1


	//   ....[113]....
        /*07f8*/ 	.word	0x00001070
        /*07fc*/ 	.word	0x000000ff
        /*0800*/ 	.word	0x00000390
        /*0804*/ 	.short	0x0100
        /*0806*/ 	.byte	0x06
	.zero		1


	//   ....[114]....
        /*0808*/ 	.word	0x00001080
        /*080c*/ 	.word	0x000000ff
        /*0810*/ 	.word	0x00000388
        /*0814*/ 	.short	0x0100
        /*0816*/ 	.byte	0x06
	.zero		1


	//   ....[115]....
        /*0818*/ 	.word	0x00001090
        /*081c*/ 	.word	0x000000ff
        /*0820*/ 	.word	0x00000398
        /*0824*/ 	.short	0x0100
        /*0826*/ 	.byte	0x06
	.zero		1


	//   ....[116]....
        /*0828*/ 	.word	0x000011c0
        /*082c*/ 	.word	0x000000ff
        /*0830*/ 	.word	0x000003a0
        /*0834*/ 	.short	0x0100
        /*0836*/ 	.byte	0x04
	.zero		1


	//   ....[117]....
        /*0838*/ 	.word	0x000011d0
        /*083c*/ 	.word	0x000000ff
        /*0840*/ 	.word	0x000003c0
        /*0844*/ 	.short	0x0100
        /*0846*/ 	.byte	0x04
	.zero		1


	//   ....[118]....
        /*0848*/ 	.word	0x000011e0
        /*084c*/ 	.word	0x000000ff
        /*0850*/ 	.word	0x000003a8
        /*0854*/ 	.short	0x0100
        /*0856*/ 	.byte	0x04
	.zero		1


	//   ....[119]....
        /*0858*/ 	.word	0x000011f0
        /*085c*/ 	.word	0x000000ff
        /*0860*/ 	.word	0x000003c8
        /*0864*/ 	.short	0x0100
        /*0866*/ 	.byte	0x04
	.zero		1


	//   ....[120]....
        /*0868*/ 	.word	0x00001200
        /*086c*/ 	.word	0x000000ff
        /*0870*/ 	.word	0x000003b0
        /*0874*/ 	.short	0x0100
        /*0876*/ 	.byte	0x04
	.zero		1


	//   ....[121]....
        /*0878*/ 	.word	0x00001210
        /*087c*/ 	.word	0x000000ff
        /*0880*/ 	.word	0x000003d0
        /*0884*/ 	.short	0x0100
        /*0886*/ 	.byte	0x04
	.zero		1


	//   ....[122]....
        /*0888*/ 	.word	0x00001220
        /*088c*/ 	.word	0x000000ff
        /*0890*/ 	.word	0x000003b8
        /*0894*/ 	.short	0x0100
        /*0896*/ 	.byte	0x04
	.zero		1


	//   ....[123]....
        /*0898*/ 	.word	0x00001230
        /*089c*/ 	.word	0x000000ff
        /*08a0*/ 	.word	0x000003d8
        /*08a4*/ 	.short	0x0100
        /*08a6*/ 	.byte	0x04
	.zero		1


	//   ....[124]....
        /*08a8*/ 	.word	0x00001320
        /*08ac*/ 	.word	0x000000ff
        /*08b0*/ 	.word	0x000003e0
        /*08b4*/ 	.short	0x0100
        /*08b6*/ 	.byte	0x04
	.zero		1


	//   ....[125]....
        /*08b8*/ 	.word	0x00001330
        /*08bc*/ 	.word	0x000000ff
        /*08c0*/ 	.word	0x000003f0
        /*08c4*/ 	.short	0x0100
        /*08c6*/ 	.byte	0x04
	.zero		1


	//   ....[126]....
        /*08c8*/ 	.word	0x00001340
        /*08cc*/ 	.word	0x000000ff
        /*08d0*/ 	.word	0x000003e8
        /*08d4*/ 	.short	0x0100
        /*08d6*/ 	.byte	0x04
	.zero		1


	//   ....[127]....
        /*08d8*/ 	.word	0x00001350
        /*08dc*/ 	.word	0x000000ff
        /*08e0*/ 	.word	0x000003f8
        /*08e4*/ 	.short	0x0100
        /*08e6*/ 	.byte	0x04
	.zero		1


	//   ....[128]....
        /*08e8*/ 	.word	0x00001fb0
        /*08ec*/ 	.word	0x00000000
        /*08f0*/ 	.word	0x000003f0
        /*08f4*/ 	.short	0x010a
        /*08f6*/ 	.byte	0xff
	.zero		1


	//   ....[129]....
        /*08f8*/ 	.word	0x00001fe0
        /*08fc*/ 	.word	0x00000000
        /*0900*/ 	.word	0x000003e0
        /*0904*/ 	.short	0x0101
        /*0906*/ 	.byte	0xff
	.zero		1


	//   ....[130]....
        /*0908*/ 	.word	0x000020c0
        /*090c*/ 	.word	0x000000ff
        /*0910*/ 	.word	0x000001b0
        /*0914*/ 	.short	0x010a
        /*0916*/ 	.byte	0x04
	.zero		1


	//   ....[131]....
        /*0918*/ 	.word	0x00002140
        /*091c*/ 	.word	0x000000ff
        /*0920*/ 	.word	0x000001b0
        /*0924*/ 	.short	0x010a
        /*0926*/ 	.byte	0x21
	.zero		1


	//   ....[132]....
        /*0928*/ 	.word	0x000022d0
        /*092c*/ 	.word	0x000000ff
        /*0930*/ 	.word	0x000001b0
        /*0934*/ 	.short	0x010a
        /*0936*/ 	.byte	0x08
	.zero		1


	//   ....[133]....
        /*0938*/ 	.word	0x00002410
        /*093c*/ 	.word	0x000000ff
        /*0940*/ 	.word	0x00000378
        /*0944*/ 	.short	0x0101
        /*0946*/ 	.byte	0x06
	.zero		1


	//   ....[134]....
        /*0948*/ 	.word	0x00002430
        /*094c*/ 	.word	0x000000ff
        /*0950*/ 	.word	0x000001b0
        /*0954*/ 	.short	0x010a
        /*0956*/ 	.byte	0x04
	.zero		1


	//   ....[135]....
        /*0958*/ 	.word	0x000024b0
        /*095c*/ 	.word	0x000000ff
        /*0960*/ 	.word	0x000001b0
        /*0964*/ 	.short	0x010a
        /*0966*/ 	.byte	0x11
	.zero		1


	//   ....[136]....
        /*0968*/ 	.word	0x00002640
        /*096c*/ 	.word	0x000000ff
        /*0970*/ 	.word	0x000001b0
        /*0974*/ 	.short	0x010a
        /*0976*/ 	.byte	0x07
	.zero		1


	//   ....[137]....
        /*0978*/ 	.word	0x000027b0
        /*097c*/ 	.word	0x00000003
        /*0980*/ 	.word	0x00000380
        /*0984*/ 	.short	0x010a
        /*0986*/ 	.byte	0xff
	.zero		1


	//   ....[138]....
        /*0988*/ 	.word	0x00002900
        /*098c*/ 	.word	0x00000000
        /*0990*/ 	.word	0x00000000
        /*0994*/ 	.short	0x0101
        /*0996*/ 	.byte	0xff
	.zero		1


	//   ....[139]....
        /*0998*/ 	.word	0x00002ea0
        /*099c*/ 	.word	0x000000ff
        /*09a0*/ 	.word	0x00000000
        /*09a4*/ 	.short	0x010a
        /*09a6*/ 	.byte	0x04
	.zero		1


	//   ....[140]....
        /*09a8*/ 	.word	0x00002f30
        /*09ac*/ 	.word	0x000000ff
        /*09b0*/ 	.word	0x00000000
        /*09b4*/ 	.short	0x010a
        /*09b6*/ 	.byte	0x05
	.zero		1


	//   ....[141]....
        /*09b8*/ 	.word	0x00002fc0
        /*09bc*/ 	.word	0x000000ff
        /*09c0*/ 	.word	0x00000000
        /*09c4*/ 	.short	0x010a
        /*09c6*/ 	.byte	0x05
	.zero		1


	//   ....[142]....
        /*09c8*/ 	.word	0x00003050
        /*09cc*/ 	.word	0x000000ff
        /*09d0*/ 	.word	0x00000000
        /*09d4*/ 	.short	0x010a
        /*09d6*/ 	.byte	0x05
	.zero		1


	//   ....[143]....
        /*09d8*/ 	.word	0x000030e0
        /*09dc*/ 	.word	0x000000ff
        /*09e0*/ 	.word	0x00000000
        /*09e4*/ 	.short	0x010a
        /*09e6*/ 	.byte	0x05
	.zero		1


	//   ....[144]....
        /*09e8*/ 	.word	0x00003170
        /*09ec*/ 	.word	0x000000ff
        /*09f0*/ 	.word	0x00000000
        /*09f4*/ 	.short	0x010a
        /*09f6*/ 	.byte	0x05
	.zero		1


	//   ....[145]....
        /*09f8*/ 	.word	0x00003200
        /*09fc*/ 	.word	0x000000ff
        /*0a00*/ 	.word	0x00000000
        /*0a04*/ 	.short	0x010a
        /*0a06*/ 	.byte	0x05
	.zero		1


	//   ....[146]....
        /*0a08*/ 	.word	0x00003290
        /*0a0c*/ 	.word	0x000000ff
        /*0a10*/ 	.word	0x00000000
        /*0a14*/ 	.short	0x010a
        /*0a16*/ 	.byte	0x05
	.zero		1


	//   ....[147]....
        /*0a18*/ 	.word	0x00003320
        /*0a1c*/ 	.word	0x000000ff
        /*0a20*/ 	.word	0x00000000
        /*0a24*/ 	.short	0x010a
        /*0a26*/ 	.byte	0x05
	.zero		1


	//   ....[148]....
        /*0a28*/ 	.word	0x000033b0
        /*0a2c*/ 	.word	0x000000ff
        /*0a30*/ 	.word	0x00000000
        /*0a34*/ 	.short	0x010a
        /*0a36*/ 	.byte	0x05
	.zero		1


	//   ....[149]....
        /*0a38*/ 	.word	0x00003440
        /*0a3c*/ 	.word	0x000000ff
        /*0a40*/ 	.word	0x00000000
        /*0a44*/ 	.short	0x010a
        /*0a46*/ 	.byte	0x05
	.zero		1


	//   ....[150]....
        /*0a48*/ 	.word	0x000034d0
        /*0a4c*/ 	.word	0x000000ff
        /*0a50*/ 	.word	0x00000000
        /*0a54*/ 	.short	0x010a
        /*0a56*/ 	.byte	0x05
	.zero		1


	//   ....[151]....
        /*0a58*/ 	.word	0x00003560
        /*0a5c*/ 	.word	0x000000ff
        /*0a60*/ 	.word	0x00000000
        /*0a64*/ 	.short	0x010a
        /*0a66*/ 	.byte	0x05
	.zero		1


	//   ....[152]....
        /*0a68*/ 	.word	0x000035f0
        /*0a6c*/ 	.word	0x000000ff
        /*0a70*/ 	.word	0x00000000
        /*0a74*/ 	.short	0x010a
        /*0a76*/ 	.byte	0x05
	.zero		1


	//   ....[153]....
        /*0a78*/ 	.word	0x00003680
        /*0a7c*/ 	.word	0x000000ff
        /*0a80*/ 	.word	0x00000000
        /*0a84*/ 	.short	0x010a
        /*0a86*/ 	.byte	0x05
	.zero		1


	//   ....[154]....
        /*0a88*/ 	.word	0x00003710
        /*0a8c*/ 	.word	0x000000ff
        /*0a90*/ 	.word	0x00000000
        /*0a94*/ 	.short	0x010a
        /*0a96*/ 	.byte	0x05
	.zero		1


	//   ....[155]....
        /*0a98*/ 	.word	0x000037a0
        /*0a9c*/ 	.word	0x000000ff
        /*0aa0*/ 	.word	0x00000000
        /*0aa4*/ 	.short	0x010a
        /*0aa6*/ 	.byte	0x05
	.zero		1


	//   ....[156]....
        /*0aa8*/ 	.word	0x00003830
        /*0aac*/ 	.word	0x000000ff
        /*0ab0*/ 	.word	0x00000000
        /*0ab4*/ 	.short	0x010a
        /*0ab6*/ 	.byte	0x05
	.zero		1


	//   ....[157]....
        /*0ab8*/ 	.word	0x000038c0
        /*0abc*/ 	.word	0x000000ff
        /*0ac0*/ 	.word	0x00000000
        /*0ac4*/ 	.short	0x010a
        /*0ac6*/ 	.byte	0x05
	.zero		1


	//   ....[158]....
        /*0ac8*/ 	.word	0x00003950
        /*0acc*/ 	.word	0x000000ff
        /*0ad0*/ 	.word	0x00000000
        /*0ad4*/ 	.short	0x010a
        /*0ad6*/ 	.byte	0x05
	.zero		1


	//   ....[159]....
        /*0ad8*/ 	.word	0x000039e0
        /*0adc*/ 	.word	0x000000ff
        /*0ae0*/ 	.word	0x00000000
        /*0ae4*/ 	.short	0x010a
        /*0ae6*/ 	.byte	0x05
	.zero		1


	//   ....[160]....
        /*0ae8*/ 	.word	0x00003a70
        /*0aec*/ 	.word	0x000000ff
        /*0af0*/ 	.word	0x00000000
        /*0af4*/ 	.short	0x010a
        /*0af6*/ 	.byte	0x05
	.zero		1


	//   ....[161]....
        /*0af8*/ 	.word	0x00003b00
        /*0afc*/ 	.word	0x000000ff
        /*0b00*/ 	.word	0x00000000
        /*0b04*/ 	.short	0x010a
        /*0b06*/ 	.byte	0x05
	.zero		1


	//   ....[162]....
        /*0b08*/ 	.word	0x00003b90
        /*0b0c*/ 	.word	0x000000ff
        /*0b10*/ 	.word	0x00000000
        /*0b14*/ 	.short	0x010a
        /*0b16*/ 	.byte	0x05
	.zero		1


	//   ....[163]....
        /*0b18*/ 	.word	0x00003c20
        /*0b1c*/ 	.word	0x000000ff
        /*0b20*/ 	.word	0x00000000
        /*0b24*/ 	.short	0x010a
        /*0b26*/ 	.byte	0x05
	.zero		1


	//   ....[164]....
        /*0b28*/ 	.word	0x00003cb0
        /*0b2c*/ 	.word	0x000000ff
        /*0b30*/ 	.word	0x00000000
        /*0b34*/ 	.short	0x010a
        /*0b36*/ 	.byte	0x05
	.zero		1


	//   ....[165]....
        /*0b38*/ 	.word	0x00003d40
        /*0b3c*/ 	.word	0x000000ff
        /*0b40*/ 	.word	0x00000000
        /*0b44*/ 	.short	0x010a
        /*0b46*/ 	.byte	0x05
	.zero		1


	//   ....[166]....
        /*0b48*/ 	.word	0x00003dd0
        /*0b4c*/ 	.word	0x000000ff
        /*0b50*/ 	.word	0x00000000
        /*0b54*/ 	.short	0x010a
        /*0b56*/ 	.byte	0x05
	.zero		1


	//   ....[167]....
        /*0b58*/ 	.word	0x00003e60
        /*0b5c*/ 	.word	0x000000ff
        /*0b60*/ 	.word	0x00000000
        /*0b64*/ 	.short	0x010a
        /*0b66*/ 	.byte	0x05
	.zero		1


	//   ....[168]....
        /*0b68*/ 	.word	0x00003ef0
        /*0b6c*/ 	.word	0x000000ff
        /*0b70*/ 	.word	0x00000000
        /*0b74*/ 	.short	0x010a
        /*0b76*/ 	.byte	0x05
	.zero		1


	//   ....[169]....
        /*0b78*/ 	.word	0x00003f80
        /*0b7c*/ 	.word	0x000000ff
        /*0b80*/ 	.word	0x00000000
        /*0b84*/ 	.short	0x010a
        /*0b86*/ 	.byte	0x05
	.zero		1


	//   ....[170]....
        /*0b88*/ 	.word	0x00004010
        /*0b8c*/ 	.word	0x000000ff
        /*0b90*/ 	.word	0x00000000
        /*0b94*/ 	.short	0x010a
        /*0b96*/ 	.byte	0x05
	.zero		1


	//   ....[171]....
        /*0b98*/ 	.word	0x000040a0
        /*0b9c*/ 	.word	0x000000ff
        /*0ba0*/ 	.word	0x00000000
        /*0ba4*/ 	.short	0x010a
        /*0ba6*/ 	.byte	0x05
	.zero		1


	//   ....[172]....
        /*0ba8*/ 	.word	0x00004130
        /*0bac*/ 	.word	0x000000ff
        /*0bb0*/ 	.word	0x00000000
        /*0bb4*/ 	.short	0x010a
        /*0bb6*/ 	.byte	0x05
	.zero		1


	//   ....[173]....
        /*0bb8*/ 	.word	0x000041c0
        /*0bbc*/ 	.word	0x000000ff
        /*0bc0*/ 	.word	0x00000000
        /*0bc4*/ 	.short	0x010a
        /*0bc6*/ 	.byte	0x05
	.zero		1


	//   ....[174]....
        /*0bc8*/ 	.word	0x00004250
        /*0bcc*/ 	.word	0x000000ff
        /*0bd0*/ 	.word	0x00000000
        /*0bd4*/ 	.short	0x010a
        /*0bd6*/ 	.byte	0x05
	.zero		1


	//   ....[175]....
        /*0bd8*/ 	.word	0x000042e0
        /*0bdc*/ 	.word	0x000000ff
        /*0be0*/ 	.word	0x00000000
        /*0be4*/ 	.short	0x010a
        /*0be6*/ 	.byte	0x05
	.zero		1


	//   ....[176]....
        /*0be8*/ 	.word	0x00004370
        /*0bec*/ 	.word	0x000000ff
        /*0bf0*/ 	.word	0x00000000
        /*0bf4*/ 	.short	0x010a
        /*0bf6*/ 	.byte	0x05
	.zero		1


	//   ....[177]....
        /*0bf8*/ 	.word	0x00004400
        /*0bfc*/ 	.word	0x000000ff
        /*0c00*/ 	.word	0x00000000
        /*0c04*/ 	.short	0x010a
        /*0c06*/ 	.byte	0x05
	.zero		1


	//   ....[178]....
        /*0c08*/ 	.word	0x00004490
        /*0c0c*/ 	.word	0x000000ff
        /*0c10*/ 	.word	0x00000000
        /*0c14*/ 	.short	0x010a
        /*0c16*/ 	.byte	0x05
	.zero		1


	//   ....[179]....
        /*0c18*/ 	.word	0x00004520
        /*0c1c*/ 	.word	0x000000ff
        /*0c20*/ 	.word	0x00000000
        /*0c24*/ 	.short	0x010a
        /*0c26*/ 	.byte	0x05
	.zero		1


	//   ....[180]....
        /*0c28*/ 	.word	0x000045b0
        /*0c2c*/ 	.word	0x000000ff
        /*0c30*/ 	.word	0x00000000
        /*0c34*/ 	.short	0x010a
        /*0c36*/ 	.byte	0x05
	.zero		1


	//   ....[181]....
        /*0c38*/ 	.word	0x00004640
        /*0c3c*/ 	.word	0x000000ff
        /*0c40*/ 	.word	0x00000000
        /*0c44*/ 	.short	0x010a
        /*0c46*/ 	.byte	0x05
	.zero		1


	//   ....[182]....
        /*0c48*/ 	.word	0x000046d0
        /*0c4c*/ 	.word	0x000000ff
        /*0c50*/ 	.word	0x00000000
        /*0c54*/ 	.short	0x010a
        /*0c56*/ 	.byte	0x05
	.zero		1


	//   ....[183]....
        /*0c58*/ 	.word	0x00004760
        /*0c5c*/ 	.word	0x000000ff
        /*0c60*/ 	.word	0x00000000
        /*0c64*/ 	.short	0x010a
        /*0c66*/ 	.byte	0x05
	.zero		1


	//   ....[184]....
        /*0c68*/ 	.word	0x000047f0
        /*0c6c*/ 	.word	0x000000ff
        /*0c70*/ 	.word	0x00000000
        /*0c74*/ 	.short	0x010a
        /*0c76*/ 	.byte	0x05
	.zero		1


	//   ....[185]....
        /*0c78*/ 	.word	0x00004880
        /*0c7c*/ 	.word	0x000000ff
        /*0c80*/ 	.word	0x00000000
        /*0c84*/ 	.short	0x010a
        /*0c86*/ 	.byte	0x05
	.zero		1


	//   ....[186]....
        /*0c88*/ 	.word	0x00004910
        /*0c8c*/ 	.word	0x000000ff
        /*0c90*/ 	.word	0x00000000
        /*0c94*/ 	.short	0x010a
        /*0c96*/ 	.byte	0x05
	.zero		1


	//   ....[187]....
        /*0c98*/ 	.word	0x000049a0
        /*0c9c*/ 	.word	0x000000ff
        /*0ca0*/ 	.word	0x00000000
        /*0ca4*/ 	.short	0x010a
        /*0ca6*/ 	.byte	0x05
	.zero		1


	//   ....[188]....
        /*0ca8*/ 	.word	0x00004a30
        /*0cac*/ 	.word	0x000000ff
        /*0cb0*/ 	.word	0x00000000
        /*0cb4*/ 	.short	0x010a
        /*0cb6*/ 	.byte	0x05
	.zero		1


	//   ....[189]....
        /*0cb8*/ 	.word	0x00004ac0
        /*0cbc*/ 	.word	0x000000ff
        /*0cc0*/ 	.word	0x00000000
        /*0cc4*/ 	.short	0x010a
        /*0cc6*/ 	.byte	0x05
	.zero		1


	//   ....[190]....
        /*0cc8*/ 	.word	0x00004b50
        /*0ccc*/ 	.word	0x000000ff
        /*0cd0*/ 	.word	0x00000000
        /*0cd4*/ 	.short	0x010a
        /*0cd6*/ 	.byte	0x05
	.zero		1


	//   ....[191]....
        /*0cd8*/ 	.word	0x00004be0
        /*0cdc*/ 	.word	0x000000ff
        /*0ce0*/ 	.word	0x00000000
        /*0ce4*/ 	.short	0x010a
        /*0ce6*/ 	.byte	0x05
	.zero		1


	//   ....[192]....
        /*0ce8*/ 	.word	0x00004c80
        /*0cec*/ 	.word	0x00000000
        /*0cf0*/ 	.word	0x00000000
        /*0cf4*/ 	.short	0x010a
        /*0cf6*/ 	.byte	0xff
	.zero		1


	//   ....[193]....
        /*0cf8*/ 	.word	0x00004da0
        /*0cfc*/ 	.word	0x00000002
        /*0d00*/ 	.word	0x000003e0
        /*0d04*/ 	.short	0x010a
        /*0d06*/ 	.byte	0xff
	.zero		1


	//   ....[194]....
        /*0d08*/ 	.word	0x00004e10
        /*0d0c*/ 	.word	0x00000002
        /*0d10*/ 	.word	0x00000000
        /*0d14*/ 	.short	0x0101
        /*0d16*/ 	.byte	0xff
	.zero		1


	//   ....[195]....
        /*0d18*/ 	.word	0x00004e30
        /*0d1c*/ 	.word	0x000000ff
        /*0d20*/ 	.word	0x00000390
        /*0d24*/ 	.short	0x010a
        /*0d26*/ 	.byte	0x04
	.zero		1


	//   ....[196]....
        /*0d28*/ 	.word	0x00004f50
        /*0d2c*/ 	.word	0x00000002
        /*0d30*/ 	.word	0x00000380
        /*0d34*/ 	.short	0x010a
        /*0d36*/ 	.byte	0xff
	.zero		1


	//   ....[197]....
        /*0d38*/ 	.word	0x00005050
        /*0d3c*/ 	.word	0x00000002
        /*0d40*/ 	.word	0x00000000
        /*0d44*/ 	.short	0x0101
        /*0d46*/ 	.byte	0xff
	.zero		1


	//   ....[198]....
        /*0d48*/ 	.word	0x000050e0
        /*0d4c*/ 	.word	0x000000ff
        /*0d50*/ 	.word	0x00000390
        /*0d54*/ 	.short	0x0106
        /*0d56*/ 	.byte	0x04
	.zero		1


	//   ....[199]....
        /*0d58*/ 	.word	0x00005100
        /*0d5c*/ 	.word	0x000000ff
        /*0d60*/ 	.word	0x00000390
        /*0d64*/ 	.short	0x010a
        /*0d66*/ 	.byte	0x04
	.zero		1


	//   ....[200]....
        /*0d68*/ 	.word	0x00005190
        /*0d6c*/ 	.word	0x000000ff
        /*0d70*/ 	.word	0x00000390
        /*0d74*/ 	.short	0x0106
        /*0d76*/ 	.byte	0x07
	.zero		1


	//   ....[201]....
        /*0d78*/ 	.word	0x000051d0
        /*0d7c*/ 	.word	0x00000000
        /*0d80*/ 	.word	0x00000390
        /*0d84*/ 	.short	0x010a
        /*0d86*/ 	.byte	0xff
	.zero		1


	//   ....[202]....
        /*0d88*/ 	.word	0x000056c0
        /*0d8c*/ 	.word	0x00000000
        /*0d90*/ 	.word	0x00000380
        /*0d94*/ 	.short	0x010a
        /*0d96*/ 	.byte	0xff
	.zero		1


	//   ....[203]....
        /*0d98*/ 	.word	0x000057c0
        /*0d9c*/ 	.word	0x00000003
        /*0da0*/ 	.word	0x00000000
        /*0da4*/ 	.short	0x0101
        /*0da6*/ 	.byte	0xff
	.zero		1


	//   ....[204]....
        /*0da8*/ 	.word	0x000057d0
        /*0dac*/ 	.word	0x000000ff
        /*0db0*/ 	.word	0x00000000
        /*0db4*/ 	.short	0x010a
        /*0db6*/ 	.byte	0x04
	.zero		1


	//   ....[205]....
        /*0db8*/ 	.word	0x000057f0
        /*0dbc*/ 	.word	0x000000ff
        /*0dc0*/ 	.word	0x000003c0
        /*0dc4*/ 	.short	0x010a
        /*0dc6*/ 	.byte	0x13
	.zero		1


	//   ....[206]....
        /*0dc8*/ 	.word	0x00005930
        /*0dcc*/ 	.word	0x000000ff
        /*0dd0*/ 	.word	0x00000000
        /*0dd4*/ 	.short	0x010a
        /*0dd6*/ 	.byte	0x06
	.zero		1


	//   ....[207]....
        /*0dd8*/ 	.word	0x00005a30
        /*0ddc*/ 	.word	0x000000ff
        /*0de0*/ 	.word	0x00000000
        /*0de4*/ 	.short	0x010a
        /*0de6*/ 	.byte	0x04
	.zero		1


	//   ....[208]....
        /*0de8*/ 	.word	0x00005c10
        /*0dec*/ 	.word	0x000000ff
        /*0df0*/ 	.word	0x00000000
        /*0df4*/ 	.short	0x010a
        /*0df6*/ 	.byte	0x04
	.zero		1


	//   ....[209]....
        /*0df8*/ 	.word	0x00005ca0
        /*0dfc*/ 	.word	0x000000ff
        /*0e00*/ 	.word	0x00000000
        /*0e04*/ 	.short	0x010a
        /*0e06*/ 	.byte	0x05
	.zero		1


	//   ....[210]....
        /*0e08*/ 	.word	0x00005d30
        /*0e0c*/ 	.word	0x000000ff
        /*0e10*/ 	.word	0x00000000
        /*0e14*/ 	.short	0x010a
        /*0e16*/ 	.byte	0x05
	.zero		1


	//   ....[211]....
        /*0e18*/ 	.word	0x00005dc0
        /*0e1c*/ 	.word	0x000000ff
        /*0e20*/ 	.word	0x00000000
        /*0e24*/ 	.short	0x010a
        /*0e26*/ 	.byte	0x04
	.zero		1


	//   ....[212]....
        /*0e28*/ 	.word	0x00006260
        /*0e2c*/ 	.word	0x0000000c
        /*0e30*/ 	.word	0x00000380
        /*0e34*/ 	.short	0x010a
        /*0e36*/ 	.byte	0xff
	.zero		1


	//   ....[213]....
        /*0e38*/ 	.word	0x000063d0
        /*0e3c*/ 	.word	0x00000000
        /*0e40*/ 	.word	0x00000000
        /*0e44*/ 	.short	0x0101
        /*0e46*/ 	.byte	0xff
	.zero		1


	//   ....[214]....
        /*0e48*/ 	.word	0x00006840
        /*0e4c*/ 	.word	0x000000ff
        /*0e50*/ 	.word	0x00000378
        /*0e54*/ 	.short	0x010a
        /*0e56*/ 	.byte	0x11
	.zero		1


	//   ....[215]....
        /*0e58*/ 	.word	0x000069c0
        /*0e5c*/ 	.word	0x000000ff
        /*0e60*/ 	.word	0x00000368
        /*0e64*/ 	.short	0x010a
        /*0e66*/ 	.byte	0x11
	.zero		1


	//   ....[216]....
        /*0e68*/ 	.word	0x00006bd0
        /*0e6c*/ 	.word	0x000000ff
        /*0e70*/ 	.word	0x00000360
        /*0e74*/ 	.short	0x010b
        /*0e76*/ 	.byte	0x11
	.zero		1


	//   ....[217]....
        /*0e78*/ 	.word	0x00006be0
        /*0e7c*/ 	.word	0x000000ff
        /*0e80*/ 	.word	0x00000000
        /*0e84*/ 	.short	0x0101
        /*0e86*/ 	.byte	0x30
	.zero		1


	//   ....[218]....
        /*0e88*/ 	.word	0x00006c20
        /*0e8c*/ 	.word	0x00000000
        /*0e90*/ 	.word	0x00000368
        /*0e94*/ 	.short	0x010a
        /*0e96*/ 	.byte	0xff
	.zero		1


	//   ....[219]....
        /*0e98*/ 	.word	0x00006f60
        /*0e9c*/ 	.word	0x00000003
        /*0ea0*/ 	.word	0x00000380
        /*0ea4*/ 	.short	0x010a
        /*0ea6*/ 	.byte	0xff
	.zero		1


	//   ....[220]....
        /*0ea8*/ 	.word	0x000070e0
        /*0eac*/ 	.word	0x00000000
        /*0eb0*/ 	.word	0x00000000
        /*0eb4*/ 	.short	0x0101
        /*0eb6*/ 	.byte	0xff
	.zero		1


	//   ....[221]....
        /*0eb8*/ 	.word	0x00007b40
        /*0ebc*/ 	.word	0x000000ff
        /*0ec0*/ 	.word	0x00000360
        /*0ec4*/ 	.short	0x010a
        /*0ec6*/ 	.byte	0x2c
	.zero		1


	//   ....[222]....
        /*0ec8*/ 	.word	0x00007b50
        /*0ecc*/ 	.word	0x00000016
        /*0ed0*/ 	.word	0x000003a0
        /*0ed4*/ 	.short	0x010a
        /*0ed6*/ 	.byte	0xff
	.zero		1


	//   ....[223]....
        /*0ed8*/ 	.word	0x00007d00
        /*0edc*/ 	.word	0x000000ff
        /*0ee0*/ 	.word	0x00000360
        /*0ee4*/ 	.short	0x010a
        /*0ee6*/ 	.byte	0x2c
	.zero		1


	//   ....[224]....
        /*0ee8*/ 	.word	0x00007de0
        /*0eec*/ 	.word	0x000000ff
        /*0ef0*/ 	.word	0x00000000
        /*0ef4*/ 	.short	0x0101
        /*0ef6*/ 	.byte	0x04
	.zero		1


	//   ....[225]....
        /*0ef8*/ 	.word	0x00007e40
        /*0efc*/ 	.word	0x00000016
        /*0f00*/ 	.word	0x000003a0
        /*0f04*/ 	.short	0x010a
        /*0f06*/ 	.byte	0xff
	.zero		1


	//   ....[226]....
        /*0f08*/ 	.word	0x000081b0
        /*0f0c*/ 	.word	0x000000ff
        /*0f10*/ 	.word	0x00000000
        /*0f14*/ 	.short	0x0101
        /*0f16*/ 	.byte	0x04
	.zero		1


	//   ....[227]....
        /*0f18*/ 	.word	0x00008a90
        /*0f1c*/ 	.word	0x00000000
        /*0f20*/ 	.word	0x000003f0
        /*0f24*/ 	.short	0x010a
        /*0f26*/ 	.byte	0xff
	.zero		1


	//   ....[228]....
        /*0f28*/ 	.word	0x00008af0
        /*0f2c*/ 	.word	0x00000000
        /*0f30*/ 	.word	0x000001b0
        /*0f34*/ 	.short	0x010a
        /*0f36*/ 	.byte	0xff
	.zero		1


	//   ....[229]....
        /*0f38*/ 	.word	0x00008b50
        /*0f3c*/ 	.word	0x00000000
        /*0f40*/ 	.word	0x000001b0
        /*0f44*/ 	.short	0x010a
        /*0f46*/ 	.byte	0xff
	.zero		1


	//   ....[230]....
        /*0f48*/ 	.word	0x00008ba0
        /*0f4c*/ 	.word	0x00000003
        /*0f50*/ 	.word	0x00000380
        /*0f54*/ 	.short	0x010a
        /*0f56*/ 	.byte	0xff
	.zero		1


	//   ....[231]....
        /*0f58*/ 	.word	0x00008c00
        /*0f5c*/ 	.word	0x00000000
        /*0f60*/ 	.word	0x00000000
        /*0f64*/ 	.short	0x010a
        /*0f66*/ 	.byte	0xff
	.zero		1


	//   ....[232]....
        /*0f68*/ 	.word	0x00008c60
        /*0f6c*/ 	.word	0x00000000
        /*0f70*/ 	.word	0x00000000
        /*0f74*/ 	.short	0x010a
        /*0f76*/ 	.byte	0xff
	.zero		1


	//   ....[233]....
        /*0f78*/ 	.word	0x00008cc0
        /*0f7c*/ 	.word	0x00000000
        /*0f80*/ 	.word	0x00000000
        /*0f84*/ 	.short	0x010a
        /*0f86*/ 	.byte	0xff
	.zero		1


	//   ....[234]....
        /*0f88*/ 	.word	0x00008d20
        /*0f8c*/ 	.word	0x00000000
        /*0f90*/ 	.word	0x00000000
        /*0f94*/ 	.short	0x010a
        /*0f96*/ 	.byte	0xff
	.zero		1


	//   ....[235]....
        /*0f98*/ 	.word	0x00008d80
        /*0f9c*/ 	.word	0x00000000
        /*0fa0*/ 	.word	0x00000000
        /*0fa4*/ 	.short	0x010a
        /*0fa6*/ 	.byte	0xff
	.zero		1


	//   ....[236]....
        /*0fa8*/ 	.word	0x00008de0
        /*0fac*/ 	.word	0x00000000
        /*0fb0*/ 	.word	0x00000000
        /*0fb4*/ 	.short	0x010a
        /*0fb6*/ 	.byte	0xff
	.zero		1


	//   ....[237]....
        /*0fb8*/ 	.word	0x00008e40
        /*0fbc*/ 	.word	0x00000000
        /*0fc0*/ 	.word	0x00000000
        /*0fc4*/ 	.short	0x010a
        /*0fc6*/ 	.byte	0xff
	.zero		1


	//   ....[238]....
        /*0fc8*/ 	.word	0x00008ea0
        /*0fcc*/ 	.word	0x00000000
        /*0fd0*/ 	.word	0x00000000
        /*0fd4*/ 	.short	0x010a
        /*0fd6*/ 	.byte	0xff
	.zero		1


	//   ....[239]....
        /*0fd8*/ 	.word	0x00008f00
        /*0fdc*/ 	.word	0x00000000
        /*0fe0*/ 	.word	0x00000000
        /*0fe4*/ 	.short	0x010a
        /*0fe6*/ 	.byte	0xff
	.zero		1


	//   ....[240]....
        /*0fe8*/ 	.word	0x00008f60
        /*0fec*/ 	.word	0x00000000
        /*0ff0*/ 	.word	0x00000000
        /*0ff4*/ 	.short	0x010a
        /*0ff6*/ 	.byte	0xff
	.zero		1


	//   ....[241]....
        /*0ff8*/ 	.word	0x00008fc0
        /*0ffc*/ 	.word	0x00000000
        /*1000*/ 	.word	0x00000000
        /*1004*/ 	.short	0x010a
        /*1006*/ 	.byte	0xff
	.zero		1


	//   ....[242]....
        /*1008*/ 	.word	0x00009020
        /*100c*/ 	.word	0x00000000
        /*1010*/ 	.word	0x00000000
        /*1014*/ 	.short	0x010a
        /*1016*/ 	.byte	0xff
	.zero		1


	//   ....[243]....
        /*1018*/ 	.word	0x00009080
        /*101c*/ 	.word	0x00000000
        /*1020*/ 	.word	0x00000000
        /*1024*/ 	.short	0x010a
        /*1026*/ 	.byte	0xff
	.zero		1


	//   ....[244]....
        /*1028*/ 	.word	0x000090e0
        /*102c*/ 	.word	0x00000000
        /*1030*/ 	.word	0x00000000
        /*1034*/ 	.short	0x010a
        /*1036*/ 	.byte	0xff
	.zero		1


	//   ....[245]....
        /*1038*/ 	.word	0x00009140
        /*103c*/ 	.word	0x00000000
        /*1040*/ 	.word	0x00000000
        /*1044*/ 	.short	0x010a
        /*1046*/ 	.byte	0xff
	.zero		1


	//   ....[246]....
        /*1048*/ 	.word	0x000091a0
        /*104c*/ 	.word	0x00000000
        /*1050*/ 	.word	0x00000000
        /*1054*/ 	.short	0x010a
        /*1056*/ 	.byte	0xff
	.zero		1


	//   ....[247]....
        /*1058*/ 	.word	0x00009200
        /*105c*/ 	.word	0x00000000
        /*1060*/ 	.word	0x00000000
        /*1064*/ 	.short	0x010a
        /*1066*/ 	.byte	0xff
	.zero		1


	//   ....[248]....
        /*1068*/ 	.word	0x00009260
        /*106c*/ 	.word	0x00000000
        /*1070*/ 	.word	0x00000000
        /*1074*/ 	.short	0x010a
        /*1076*/ 	.byte	0xff
	.zero		1


	//   ....[249]....
        /*1078*/ 	.word	0x000092c0
        /*107c*/ 	.word	0x00000000
        /*1080*/ 	.word	0x00000000
        /*1084*/ 	.short	0x010a
        /*1086*/ 	.byte	0xff
	.zero		1


	//   ....[250]....
        /*1088*/ 	.word	0x00009320
        /*108c*/ 	.word	0x00000000
        /*1090*/ 	.word	0x00000000
        /*1094*/ 	.short	0x010a
        /*1096*/ 	.byte	0xff
	.zero		1


	//   ....[251]....
        /*1098*/ 	.word	0x00009380
        /*109c*/ 	.word	0x00000000
        /*10a0*/ 	.word	0x00000000
        /*10a4*/ 	.short	0x010a
        /*10a6*/ 	.byte	0xff
	.zero		1


	//   ....[252]....
        /*10a8*/ 	.word	0x000093e0
        /*10ac*/ 	.word	0x00000000
        /*10b0*/ 	.word	0x00000000
        /*10b4*/ 	.short	0x010a
        /*10b6*/ 	.byte	0xff
	.zero		1


	//   ....[253]....
        /*10b8*/ 	.word	0x00009440
        /*10bc*/ 	.word	0x00000000
        /*10c0*/ 	.word	0x00000000
        /*10c4*/ 	.short	0x010a
        /*10c6*/ 	.byte	0xff
	.zero		1


	//   ....[254]....
        /*10c8*/ 	.word	0x000094a0
        /*10cc*/ 	.word	0x00000000
        /*10d0*/ 	.word	0x00000000
        /*10d4*/ 	.short	0x010a
        /*10d6*/ 	.byte	0xff
	.zero		1


	//   ....[255]....
        /*10d8*/ 	.word	0x00009500
        /*10dc*/ 	.word	0x00000000
        /*10e0*/ 	.word	0x00000000
        /*10e4*/ 	.short	0x010a
        /*10e6*/ 	.byte	0xff
	.zero		1


	//   ....[0]....
        /*10e8*/ 	.word	0x00009560
        /*10ec*/ 	.word	0x00000000
        /*10f0*/ 	.word	0x00000000
        /*10f4*/ 	.short	0x010a
        /*10f6*/ 	.byte	0xff
	.zero		1


	//   ....[1]....
        /*10f8*/ 	.word	0x000095c0
        /*10fc*/ 	.word	0x00000000
        /*1100*/ 	.word	0x00000000
        /*1104*/ 	.short	0x010a
        /*1106*/ 	.byte	0xff
	.zero		1


	//   ....[2]....
        /*1108*/ 	.word	0x00009620
        /*110c*/ 	.word	0x00000000
        /*1110*/ 	.word	0x00000000
        /*1114*/ 	.short	0x010a
        /*1116*/ 	.byte	0xff
	.zero		1


	//   ....[3]....
        /*1118*/ 	.word	0x00009680
        /*111c*/ 	.word	0x00000000
        /*1120*/ 	.word	0x00000000
        /*1124*/ 	.short	0x010a
        /*1126*/ 	.byte	0xff
	.zero		1


	//   ....[4]....
        /*1128*/ 	.word	0x000096e0
        /*112c*/ 	.word	0x00000000
        /*1130*/ 	.word	0x00000000
        /*1134*/ 	.short	0x010a
        /*1136*/ 	.byte	0xff
	.zero		1


	//   ....[5]....
        /*1138*/ 	.word	0x00009740
        /*113c*/ 	.word	0x00000000
        /*1140*/ 	.word	0x00000000
        /*1144*/ 	.short	0x010a
        /*1146*/ 	.byte	0xff
	.zero		1


	//   ....[6]....
        /*1148*/ 	.word	0x000097a0
        /*114c*/ 	.word	0x00000000
        /*1150*/ 	.word	0x00000000
        /*1154*/ 	.short	0x010a
        /*1156*/ 	.byte	0xff
	.zero		1


	//   ....[7]....
        /*1158*/ 	.word	0x00009800
        /*115c*/ 	.word	0x00000000
        /*1160*/ 	.word	0x00000000
        /*1164*/ 	.short	0x010a
        /*1166*/ 	.byte	0xff
	.zero		1


	//   ....[8]....
        /*1168*/ 	.word	0x00009860
        /*116c*/ 	.word	0x00000000
        /*1170*/ 	.word	0x00000000
        /*1174*/ 	.short	0x010a
        /*1176*/ 	.byte	0xff
	.zero		1


	//   ....[9]....
        /*1178*/ 	.word	0x000098c0
        /*117c*/ 	.word	0x00000000
        /*1180*/ 	.word	0x00000000
        /*1184*/ 	.short	0x010a
        /*1186*/ 	.byte	0xff
	.zero		1


	//   ....[10]....
        /*1188*/ 	.word	0x00009920
        /*118c*/ 	.word	0x00000000
        /*1190*/ 	.word	0x00000000
        /*1194*/ 	.short	0x010a
        /*1196*/ 	.byte	0xff
	.zero		1


	//   ....[11]....
        /*1198*/ 	.word	0x00009980
        /*119c*/ 	.word	0x00000000
        /*11a0*/ 	.word	0x00000000
        /*11a4*/ 	.short	0x010a
        /*11a6*/ 	.byte	0xff
	.zero		1


	//   ....[12]....
        /*11a8*/ 	.word	0x000099e0
        /*11ac*/ 	.word	0x00000000
        /*11b0*/ 	.word	0x00000000
        /*11b4*/ 	.short	0x010a
        /*11b6*/ 	.byte	0xff
	.zero		1


	//   ....[13]....
        /*11b8*/ 	.word	0x00009a40
        /*11bc*/ 	.word	0x00000000
        /*11c0*/ 	.word	0x00000000
        /*11c4*/ 	.short	0x010a
        /*11c6*/ 	.byte	0xff
	.zero		1


	//   ....[14]....
        /*11c8*/ 	.word	0x00009aa0
        /*11cc*/ 	.word	0x00000000
        /*11d0*/ 	.word	0x00000000
        /*11d4*/ 	.short	0x010a
        /*11d6*/ 	.byte	0xff
	.zero		1


	//   ....[15]....
        /*11d8*/ 	.word	0x00009b00
        /*11dc*/ 	.word	0x00000000
        /*11e0*/ 	.word	0x00000000
        /*11e4*/ 	.short	0x010a
        /*11e6*/ 	.byte	0xff
	.zero		1


	//   ....[16]....
        /*11e8*/ 	.word	0x00009b60
        /*11ec*/ 	.word	0x00000000
        /*11f0*/ 	.word	0x00000000
        /*11f4*/ 	.short	0x010a
        /*11f6*/ 	.byte	0xff
	.zero		1


	//   ....[17]....
        /*11f8*/ 	.word	0x00009bc0
        /*11fc*/ 	.word	0x00000000
        /*1200*/ 	.word	0x00000000
        /*1204*/ 	.short	0x010a
        /*1206*/ 	.byte	0xff
	.zero		1


	//   ....[18]....
        /*1208*/ 	.word	0x00009c20
        /*120c*/ 	.word	0x00000000
        /*1210*/ 	.word	0x00000000
        /*1214*/ 	.short	0x010a
        /*1216*/ 	.byte	0xff
	.zero		1


	//   ....[19]....
        /*1218*/ 	.word	0x00009c80
        /*121c*/ 	.word	0x00000000
        /*1220*/ 	.word	0x00000000
        /*1224*/ 	.short	0x010a
        /*1226*/ 	.byte	0xff
	.zero		1


	//   ....[20]....
        /*1228*/ 	.word	0x00009ce0
        /*122c*/ 	.word	0x00000000
        /*1230*/ 	.word	0x00000000
        /*1234*/ 	.short	0x010a
        /*1236*/ 	.byte	0xff
	.zero		1


	//   ....[21]....
        /*1238*/ 	.word	0x00009d40
        /*123c*/ 	.word	0x00000000
        /*1240*/ 	.word	0x00000000
        /*1244*/ 	.short	0x010a
        /*1246*/ 	.byte	0xff
	.zero		1


	//   ....[22]....
        /*1248*/ 	.word	0x00009da0
        /*124c*/ 	.word	0x00000000
        /*1250*/ 	.word	0x00000000
        /*1254*/ 	.short	0x010a
        /*1256*/ 	.byte	0xff
	.zero		1


	//   ....[23]....
        /*1258*/ 	.word	0x00009e00
        /*125c*/ 	.word	0x00000000
        /*1260*/ 	.word	0x00000000
        /*1264*/ 	.short	0x010a
        /*1266*/ 	.byte	0xff
	.zero		1


	//   ....[24]....
        /*1268*/ 	.word	0x00009e60
        /*126c*/ 	.word	0x00000000
        /*1270*/ 	.word	0x00000000
        /*1274*/ 	.short	0x010a
        /*1276*/ 	.byte	0xff
	.zero		1


	//   ....[25]....
        /*1278*/ 	.word	0x00009ec0
        /*127c*/ 	.word	0x00000000
        /*1280*/ 	.word	0x00000000
        /*1284*/ 	.short	0x010a
        /*1286*/ 	.byte	0xff
	.zero		1


	//   ....[26]....
        /*1288*/ 	.word	0x00009f20
        /*128c*/ 	.word	0x00000000
        /*1290*/ 	.word	0x00000000
        /*1294*/ 	.short	0x010a
        /*1296*/ 	.byte	0xff
	.zero		1


	//   ....[27]....
        /*1298*/ 	.word	0x00009f80
        /*129c*/ 	.word	0x00000000
        /*12a0*/ 	.word	0x00000000
        /*12a4*/ 	.short	0x010a
        /*12a6*/ 	.byte	0xff
	.zero		1


	//   ....[28]....
        /*12a8*/ 	.word	0x00009fd0
        /*12ac*/ 	.word	0x00000002
        /*12b0*/ 	.word	0x000003e0
        /*12b4*/ 	.short	0x010a
        /*12b6*/ 	.byte	0xff
	.zero		1


	//   ....[29]....
        /*12b8*/ 	.word	0x0000a030
        /*12bc*/ 	.word	0x00000002
        /*12c0*/ 	.word	0x00000390
        /*12c4*/ 	.short	0x010a
        /*12c6*/ 	.byte	0xff
	.zero		1


	//   ....[30]....
        /*12c8*/ 	.word	0x0000a080
        /*12cc*/ 	.word	0x00000002
        /*12d0*/ 	.word	0x00000380
        /*12d4*/ 	.short	0x010a
        /*12d6*/ 	.byte	0xff
	.zero		1


	//   ....[31]....
        /*12d8*/ 	.word	0x0000a0e0
        /*12dc*/ 	.word	0x00000000
        /*12e0*/ 	.word	0x00000390
        /*12e4*/ 	.short	0x010a
        /*12e6*/ 	.byte	0xff
	.zero		1


	//   ....[32]....
        /*12e8*/ 	.word	0x0000a130
        /*12ec*/ 	.word	0x00000000
        /*12f0*/ 	.word	0x00000380
        /*12f4*/ 	.short	0x010a
        /*12f6*/ 	.byte	0xff
	.zero		1


	//   ....[33]....
        /*12f8*/ 	.word	0x0000a190
        /*12fc*/ 	.word	0x00000002
        /*1300*/ 	.word	0x000003c0
        /*1304*/ 	.short	0x010a
        /*1306*/ 	.byte	0xff
	.zero		1


	//   ....[34]....
        /*1308*/ 	.word	0x0000a1f0
        /*130c*/ 	.word	0x00000000
        /*1310*/ 	.word	0x00000000
        /*1314*/ 	.short	0x010a
        /*1316*/ 	.byte	0xff
	.zero		1


	//   ....[35]....
        /*1318*/ 	.word	0x0000a250
        /*131c*/ 	.word	0x00000000
        /*1320*/ 	.word	0x00000000
        /*1324*/ 	.short	0x010a
        /*1326*/ 	.byte	0xff
	.zero		1


	//   ....[36]....
        /*1328*/ 	.word	0x0000a2b0
        /*132c*/ 	.word	0x00000000
        /*1330*/ 	.word	0x00000000
        /*1334*/ 	.short	0x010a
        /*1336*/ 	.byte	0xff
	.zero		1


	//   ....[37]....
        /*1338*/ 	.word	0x0000a310
        /*133c*/ 	.word	0x00000000
        /*1340*/ 	.word	0x00000000
        /*1344*/ 	.short	0x010a
        /*1346*/ 	.byte	0xff
	.zero		1


	//   ....[38]....
        /*1348*/ 	.word	0x0000a370
        /*134c*/ 	.word	0x00000000
        /*1350*/ 	.word	0x00000000
        /*1354*/ 	.short	0x010a
        /*1356*/ 	.byte	0xff
	.zero		1


	//   ....[39]....
        /*1358*/ 	.word	0x0000a3c0
        /*135c*/ 	.word	0x0000000c
        /*1360*/ 	.word	0x00000380
        /*1364*/ 	.short	0x010a
        /*1366*/ 	.byte	0xff
	.zero		1


	//   ....[40]....
        /*1368*/ 	.word	0x0000a420
        /*136c*/ 	.word	0x00000000
        /*1370*/ 	.word	0x00000378
        /*1374*/ 	.short	0x010a
        /*1376*/ 	.byte	0xff
	.zero		1


	//   ....[41]....
        /*1378*/ 	.word	0x0000a480
        /*137c*/ 	.word	0x00000000
        /*1380*/ 	.word	0x00000368
        /*1384*/ 	.short	0x010a
        /*1386*/ 	.byte	0xff
	.zero		1


	//   ....[42]....
        /*1388*/ 	.word	0x0000a4d0
        /*138c*/ 	.word	0x00000003
        /*1390*/ 	.word	0x00000380
        /*1394*/ 	.short	0x010a
        /*1396*/ 	.byte	0xff
	.zero		1


	//   ....[43]....
        /*1398*/ 	.word	0x0000a530
        /*139c*/ 	.word	0x00000000
        /*13a0*/ 	.word	0x00000360
        /*13a4*/ 	.short	0x010a
        /*13a6*/ 	.byte	0xff
	.zero		1


	//   ....[44]....
        /*13a8*/ 	.word	0x0000a580
        /*13ac*/ 	.word	0x00000016
        /*13b0*/ 	.word	0x000003a0
        /*13b4*/ 	.short	0x010a
        /*13b6*/ 	.byte	0xff
	.zero		1


	//----- nvinfo : EIATTR_NUM_MBARRIERS
	.align		4
.L_47:
        /*13b8*/ 	.byte	0x03, 0x38
        /*13ba*/ 	.short	0x0080


	//----- nvinfo : EIATTR_EXIT_INSTR_OFFSETS
	.align		4
        /*13bc*/ 	.byte	0x04, 0x1c
        /*13be*/ 	.short	(.L_49 - .L_48)


	//   ....[0]....
.L_48:
        /*13c0*/ 	.word	0x00004cb0


	//   ....[1]....
        /*13c4*/ 	.word	0x000051a0


	//   ....[2]....
        /*13c8*/ 	.word	0x00005200


	//   ....[3]....
        /*13cc*/ 	.word	0x00006020


	//   ....[4]....
        /*13d0*/ 	.word	0x00006c50


	//   ....[5]....
        /*13d4*/ 	.word	0x00006c90


	//   ....[6]....
        /*13d8*/ 	.word	0x00008a80


	//----- nvinfo : EIATTR_MAX_THREADS
	.align		4
.L_49:
        /*13dc*/ 	.byte	0x04, 0x05
        /*13de*/ 	.short	(.L_51 - .L_50)
.L_50:
        /*13e0*/ 	.word	0x00000100
        /*13e4*/ 	.word	0x00000001
        /*13e8*/ 	.word	0x00000001


	//----- nvinfo : EIATTR_CRS_STACK_SIZE
	.align		4
.L_51:
        /*13ec*/ 	.byte	0x04, 0x1e
        /*13ee*/ 	.short	(.L_53 - .L_52)
.L_52:
        /*13f0*/ 	.word	0x00000000


	//----- nvinfo : EIATTR_CBANK_PARAM_SIZE
	.align		4
.L_53:
        /*13f4*/ 	.byte	0x03, 0x19
        /*13f6*/ 	.short	0x0800


	//----- nvinfo : EIATTR_PARAM_CBANK
	.align		4
        /*13f8*/ 	.byte	0x04, 0x0a
        /*13fa*/ 	.short	(.L_55 - .L_54)
	.align		4
.L_54:
        /*13fc*/ 	.word	index@(.nv.constant0._ZN7cutlass13device_kernelINS_4gemm6kernel13GemmUniversalIN4cute5tupleIJiiiiEEENS1_10collective13CollectiveMmaINS1_35MainloopSm100TmaUmmaWarpSpecializedILi54ELi2ELi4ENS5_IJNS4_1CILi2EEESB_NSA_ILi1EEEEEEEENS5_IJNSA_ILi64EEESF_NSA_ILi32EEEEEENS_12float_e5m2_tENS5_IJlSC_lEEESI_SJ_NS4_8TiledMMAINS4_8MMA_AtomIJNS4_10MMA_TraitsINS4_19SM100_MMA_F8F6F4_SSEJSI_SI_fSF_SF_NS4_17integral_constantINS4_4UMMA5MajorELSQ_0EEESR_NSO_INSP_7ScaleInELSS_0EEEST_EEEEEENS4_6LayoutINS5_IJSC_SC_SC_EEENS5_IJNSA_ILi0EEESY_SY_EEEEENS5_IJNS4_10UnderscoreES11_S11_EEEEENS4_23SM90_TMA_LOAD_MULTICASTENS4_14ComposedLayoutINS4_7SwizzleILi1ELi4ELi3EEENS4_18smem_ptr_flag_bitsILi8EEENSW_INS5_IJNSA_ILi8EEESG_EEENS5_IJSG_SC_EEEEEEEvNS4_8identityES14_S1E_vS1F_EENS_8epilogue10collective18CollectiveEpilogueINS1H_23Sm100TmaWarpSpecializedILi1ELi1ELi32ELb0ELb0EEEJSH_NS5_IJNSW_ISF_SC_EES1M_EEESI_SJ_SI_SJ_NS1H_6fusion15FusionCallbacksIS1L_NS1O_17LinearCombinationISI_fSI_fLNS_15FloatRoundStyleE2EEESH_S1N_JEEENS4_5SM1004TMEM4LOAD26SM100_TMEM_LOAD_16dp32b32xENS4_13SM90_TMA_LOADENS15_INS16_ILi2ELi4ELi3EEES19_NSW_INS5_IJS1A_SF_EEENS5_IJSF_SC_EEEEEEENS4_39AutoVectorizingCopyWithAssumedAlignmentILi128EEENS4_14SM90_TMA_STOREES23_S25_S25_EEEvvEEEEvNT_6ParamsE)
        /*1400*/ 	.short	0x0380
        /*1402*/ 	.short	0x0800


	//----- nvinfo : EIATTR_SW_WAR
	.align		4
.L_55:
        /*1404*/ 	.byte	0x04, 0x36
        /*1406*/ 	.short	(.L_57 - .L_56)
.L_56:
        /*1408*/ 	.word	0x00000008
.L_57:


//--------------------- .nv.callgraph             --------------------------
	.section	.nv.callgraph,"",@"SHT_CUDA_CALLGRAPH"
	.align	4
	.sectionentsize	8
	.align		4
        /*0000*/ 	.word	0x00000000
	.align		4
        /*0004*/ 	.word	0xffffffff
	.align		4
        /*0008*/ 	.word	index@(_ZN7cutlass13device_kernelINS_4gemm6kernel13GemmUniversalIN4cute5tupleIJiiiiEEENS1_10collective13CollectiveMmaINS1_35MainloopSm100TmaUmmaWarpSpecializedILi54ELi2ELi4ENS5_IJNS4_1CILi2EEESB_NSA_ILi1EEEEEEEENS5_IJNSA_ILi64EEESF_NSA_ILi32EEEEEENS_12float_e5m2_tENS5_IJlSC_lEEESI_SJ_NS4_8TiledMMAINS4_8MMA_AtomIJNS4_10MMA_TraitsINS4_19SM100_MMA_F8F6F4_SSEJSI_SI_fSF_SF_NS4_17integral_constantINS4_4UMMA5MajorELSQ_0EEESR_NSO_INSP_7ScaleInELSS_0EEEST_EEEEEENS4_6LayoutINS5_IJSC_SC_SC_EEENS5_IJNSA_ILi0EEESY_SY_EEEEENS5_IJNS4_10UnderscoreES11_S11_EEEEENS4_23SM90_TMA_LOAD_MULTICASTENS4_14ComposedLayoutINS4_7SwizzleILi1ELi4ELi3EEENS4_18smem_ptr_flag_bitsILi8EEENSW_INS5_IJNSA_ILi8EEESG_EEENS5_IJSG_SC_EEEEEEEvNS4_8identityES14_S1E_vS1F_EENS_8epilogue10collective18CollectiveEpilogueINS1H_23Sm100TmaWarpSpecializedILi1ELi1ELi32ELb0ELb0EEEJSH_NS5_IJNSW_ISF_SC_EES1M_EEESI_SJ_SI_SJ_NS1H_6fusion15FusionCallbacksIS1L_NS1O_17LinearCombinationISI_fSI_fLNS_15FloatRoundStyleE2EEESH_S1N_JEEENS4_5SM1004TMEM4LOAD26SM100_TMEM_LOAD_16dp32b32xENS4_13SM90_TMA_LOADENS15_INS16_ILi2ELi4ELi3EEES19_NSW_INS5_IJS1A_SF_EEENS5_IJSF_SC_EEEEEEENS4_39AutoVectorizingCopyWithAssumedAlignmentILi128EEENS4_14SM90_TMA_STOREES23_S25_S25_EEEvvEEEEvNT_6ParamsE)
	.align		4
        /*000c*/ 	.word	index@(__assertfail)
	.align		4
        /*0010*/ 	.word	0x00000000
	.align		4
        /*0014*/ 	.word	0xfffffffe
	.align		4
        /*0018*/ 	.word	0x00000000
	.align		4
        /*001c*/ 	.word	0xfffffffd
	.align		4
        /*0020*/ 	.word	0x00000000
	.align		4
        /*0024*/ 	.word	0xfffffffc


//--------------------- .nv.constant4             --------------------------
	.section	.nv.constant4,"a",@progbits
	.align	8
	.align		8
.nv.constant4:
        /*0000*/ 	.dword	__assertfail
	.align		8
        /*0008*/ 	.dword	__unnamed_1
	.align		8
        /*0010*/ 	.dword	__unnamed_2
	.align		8
        /*0018*/ 	.dword	_ZN39_INTERNAL_e8f54ff1_4_k_cu_d6e55034_85724cuda3std3__45__cpo5beginE
	.align		8
        /*0020*/ 	.dword	_ZN39_INTERNAL_e8f54ff1_4_k_cu_d6e55034_85724cuda3std3__45__cpo3endE
	.align		8
        /*0028*/ 	.dword	_ZN39_INTERNAL_e8f54ff1_4_k_cu_d6e55034_85724cuda3std3__45__cpo6cbeginE
	.align		8
        /*0030*/ 	.dword	_ZN39_INTERNAL_e8f54ff1_4_k_cu_d6e55034_85724cuda3std3__45__cpo4cendE
	.align		8
        /*0038*/ 	.dword	_ZN39_INTERNAL_e8f54ff1_4_k_cu_d6e55034_85724cuda3std3__441_GLOBAL__N__e8f54ff1_4_k_cu_d6e55034_85726ignoreE
	.align		8
        /*0040*/ 	.dword	_ZN39_INTERNAL_e8f54ff1_4_k_cu_d6e55034_85724cuda3std3__419piecewise_constructE
	.align		8
        /*0048*/ 	.dword	_ZN39_INTERNAL_e8f54ff1_4_k_cu_d6e55034_85724cuda3std3__48in_placeE
	.align		8
        /*0050*/ 	.dword	_ZN39_INTERNAL_e8f54ff1_4_k_cu_d6e55034_85724cuda3std6ranges3__45__cpo4swapE
	.align		8
        /*0058*/ 	.dword	_ZN39_INTERNAL_e8f54ff1_4_k_cu_d6e55034_85724cuda3std6ranges3__45__cpo9iter_moveE
	.align		8
        /*0060*/ 	.dword	_ZN39_INTERNAL_e8f54ff1_4_k_cu_d6e55034_85724cute7productE
	.align		8
        /*0068*/ 	.dword	_ZN39_INTERNAL_e8f54ff1_4_k_cu_d6e55034_85724cute1_E
	.align		8
        /*0070*/ 	.dword	$str$25
	.align		8
        /*0078*/ 	.dword	$str$26
	.align		8
        /*0080*/ 	.dword	$str$27
	.align		8
        /*0088*/ 	.dword	$str$28


//--------------------- .text._ZN7cutlass13device_kernelINS_4gemm6kernel13GemmUniversalIN4cute5tupleIJiiiiEEENS1_10collective13CollectiveMmaINS1_35MainloopSm100TmaUmmaWarpSpecializedILi54ELi2ELi4ENS5_IJNS4_1CILi2EEESB_NSA_ILi1EEEEEEEENS5_IJNSA_ILi64EEESF_NSA_ILi32EEEEEENS_12float_e5m2_tENS5_IJlSC_lEEESI_SJ_NS4_8TiledMMAINS4_8MMA_AtomIJNS4_10MMA_TraitsINS4_19SM100_MMA_F8F6F4_SSEJSI_SI_fSF_SF_NS4_17integral_constantINS4_4UMMA5MajorELSQ_0EEESR_NSO_INSP_7ScaleInELSS_0EEEST_EEEEEENS4_6LayoutINS5_IJSC_SC_SC_EEENS5_IJNSA_ILi0EEESY_SY_EEEEENS5_IJNS4_10UnderscoreES11_S11_EEEEENS4_23SM90_TMA_LOAD_MULTICASTENS4_14ComposedLayoutINS4_7SwizzleILi1ELi4ELi3EEENS4_18smem_ptr_flag_bitsILi8EEENSW_INS5_IJNSA_ILi8EEESG_EEENS5_IJSG_SC_EEEEEEEvNS4_8identityES14_S1E_vS1F_EENS_8epilogue10collective18CollectiveEpilogueINS1H_23Sm100TmaWarpSpecializedILi1ELi1ELi32ELb0ELb0EEEJSH_NS5_IJNSW_ISF_SC_EES1M_EEESI_SJ_SI_SJ_NS1H_6fusion15FusionCallbacksIS1L_NS1O_17LinearCombinationISI_fSI_fLNS_15FloatRoundStyleE2EEESH_S1N_JEEENS4_5SM1004TMEM4LOAD26SM100_TMEM_LOAD_16dp32b32xENS4_13SM90_TMA_LOADENS15_INS16_ILi2ELi4ELi3EEES19_NSW_INS5_IJS1A_SF_EEENS5_IJSF_SC_EEEEEEENS4_39AutoVectorizingCopyWithAssumedAlignmentILi128EEENS4_14SM90_TMA_STOREES23_S25_S25_EEEvvEEEEvNT_6ParamsE --------------------------
	.section	.text._ZN7cutlass13device_kernelINS_4gemm6kernel13GemmUniversalIN4cute5tupleIJiiiiEEENS1_10collective13CollectiveMmaINS1_35MainloopSm100TmaUmmaWarpSpecializedILi54ELi2ELi4ENS5_IJNS4_1CILi2EEESB_NSA_ILi1EEEEEEEENS5_IJNSA_ILi64EEESF_NSA_ILi32EEEEEENS_12float_e5m2_tENS5_IJlSC_lEEESI_SJ_NS4_8TiledMMAINS4_8MMA_AtomIJNS4_10MMA_TraitsINS4_19SM100_MMA_F8F6F4_SSEJSI_SI_fSF_SF_NS4_17integral_constantINS4_4UMMA5MajorELSQ_0EEESR_NSO_INSP_7ScaleInELSS_0EEEST_EEEEEENS4_6LayoutINS5_IJSC_SC_SC_EEENS5_IJNSA_ILi0EEESY_SY_EEEEENS5_IJNS4_10UnderscoreES11_S11_EEEEENS4_23SM90_TMA_LOAD_MULTICASTENS4_14ComposedLayoutINS4_7SwizzleILi1ELi4ELi3EEENS4_18smem_ptr_flag_bitsILi8EEENSW_INS5_IJNSA_ILi8EEESG_EEENS5_IJSG_SC_EEEEEEEvNS4_8identityES14_S1E_vS1F_EENS_8epilogue10collective18CollectiveEpilogueINS1H_23Sm100TmaWarpSpecializedILi1ELi1ELi32ELb0ELb0EEEJSH_NS5_IJNSW_ISF_SC_EES1M_EEESI_SJ_SI_SJ_NS1H_6fusion15FusionCallbacksIS1L_NS1O_17LinearCombinationISI_fSI_fLNS_15FloatRoundStyleE2EEESH_S1N_JEEENS4_5SM1004TMEM4LOAD26SM100_TMEM_LOAD_16dp32b32xENS4_13SM90_TMA_LOADENS15_INS16_ILi2ELi4ELi3EEES19_NSW_INS5_IJS1A_SF_EEENS5_IJSF_SC_EEEEEEENS4_39AutoVectorizingCopyWithAssumedAlignmentILi128EEENS4_14SM90_TMA_STOREES23_S25_S25_EEEvvEEEEvNT_6ParamsE,"ax",@progbits
	.align	128
.text._ZN7cutlass13device_kernelINS_4gemm6kernel13GemmUniversalIN4cute5tupleIJiiiiEEENS1_10collective13CollectiveMmaINS1_35MainloopSm100TmaUmmaWarpSpecializedILi54ELi2ELi4ENS5_IJNS4_1CILi2EEESB_NSA_ILi1EEEEEEEENS5_IJNSA_ILi64EEESF_NSA_ILi32EEEEEENS_12float_e5m2_tENS5_IJlSC_lEEESI_SJ_NS4_8TiledMMAINS4_8MMA_AtomIJNS4_10MMA_TraitsINS4_19SM100_MMA_F8F6F4_SSEJSI_SI_fSF_SF_NS4_17integral_constantINS4_4UMMA5MajorELSQ_0EEESR_NSO_INSP_7ScaleInELSS_0EEEST_EEEEEENS4_6LayoutINS5_IJSC_SC_SC_EEENS5_IJNSA_ILi0EEESY_SY_EEEEENS5_IJNS4_10UnderscoreES11_S11_EEEEENS4_23SM90_TMA_LOAD_MULTICASTENS4_14ComposedLayoutINS4_7SwizzleILi1ELi4ELi3EEENS4_18smem_ptr_flag_bitsILi8EEENSW_INS5_IJNSA_ILi8EEESG_EEENS5_IJSG_SC_EEEEEEEvNS4_8identityES14_S1E_vS1F_EENS_8epilogue10collective18CollectiveEpilogueINS1H_23Sm100TmaWarpSpecializedILi1ELi1ELi32ELb0ELb0EEEJSH_NS5_IJNSW_ISF_SC_EES1M_EEESI_SJ_SI_SJ_NS1H_6fusion15FusionCallbacksIS1L_NS1O_17LinearCombinationISI_fSI_fLNS_15FloatRoundStyleE2EEESH_S1N_JEEENS4_5SM1004TMEM4LOAD26SM100_TMEM_LOAD_16dp32b32xENS4_13SM90_TMA_LOADENS15_INS16_ILi2ELi4ELi3EEES19_NSW_INS5_IJS1A_SF_EEENS5_IJSF_SC_EEEEEEENS4_39AutoVectorizingCopyWithAssumedAlignmentILi128EEENS4_14SM90_TMA_STOREES23_S25_S25_EEEvvEEEEvNT_6ParamsE:
        .type           _ZN7cutlass13device_kernelINS_4gemm6kernel13GemmUniversalIN4cute5tupleIJiiiiEEENS1_10collective13CollectiveMmaINS1_35MainloopSm100TmaUmmaWarpSpecializedILi54ELi2ELi4ENS5_IJNS4_1CILi2EEESB_NSA_ILi1EEEEEEEENS5_IJNSA_ILi64EEESF_NSA_ILi32EEEEEENS_12float_e5m2_tENS5_IJlSC_lEEESI_SJ_NS4_8TiledMMAINS4_8MMA_AtomIJNS4_10MMA_TraitsINS4_19SM100_MMA_F8F6F4_SSEJSI_SI_fSF_SF_NS4_17integral_constantINS4_4UMMA5MajorELSQ_0EEESR_NSO_INSP_7ScaleInELSS_0EEEST_EEEEEENS4_6LayoutINS5_IJSC_SC_SC_EEENS5_IJNSA_ILi0EEESY_SY_EEEEENS5_IJNS4_10UnderscoreES11_S11_EEEEENS4_23SM90_TMA_LOAD_MULTICASTENS4_14ComposedLayoutINS4_7SwizzleILi1ELi4ELi3EEENS4_18smem_ptr_flag_bitsILi8EEENSW_INS5_IJNSA_ILi8EEESG_EEENS5_IJSG_SC_EEEEEEEvNS4_8identityES14_S1E_vS1F_EENS_8epilogue10collective18CollectiveEpilogueINS1H_23Sm100TmaWarpSpecializedILi1ELi1ELi32ELb0ELb0EEEJSH_NS5_IJNSW_ISF_SC_EES1M_EEESI_SJ_SI_SJ_NS1H_6fusion15FusionCallbacksIS1L_NS1O_17LinearCombinationISI_fSI_fLNS_15FloatRoundStyleE2EEESH_S1N_JEEENS4_5SM1004TMEM4LOAD26SM100_TMEM_LOAD_16dp32b32xENS4_13SM90_TMA_LOADENS15_INS16_ILi2ELi4ELi3EEES19_NSW_INS5_IJS1A_SF_EEENS5_IJSF_SC_EEEEEEENS4_39AutoVectorizingCopyWithAssumedAlignmentILi128EEENS4_14SM90_TMA_STOREES23_S25_S25_EEEvvEEEEvNT_6ParamsE,@function
        .size           _ZN7cutlass13device_kernelINS_4gemm6kernel13GemmUniversalIN4cute5tupleIJiiiiEEENS1_10collective13CollectiveMmaINS1_35MainloopSm100TmaUmmaWarpSpecializedILi54ELi2ELi4ENS5_IJNS4_1CILi2EEESB_NSA_ILi1EEEEEEEENS5_IJNSA_ILi64EEESF_NSA_ILi32EEEEEENS_12float_e5m2_tENS5_IJlSC_lEEESI_SJ_NS4_8TiledMMAINS4_8MMA_AtomIJNS4_10MMA_TraitsINS4_19SM100_MMA_F8F6F4_SSEJSI_SI_fSF_SF_NS4_17integral_constantINS4_4UMMA5MajorELSQ_0EEESR_NSO_INSP_7ScaleInELSS_0EEEST_EEEEEENS4_6LayoutINS5_IJSC_SC_SC_EEENS5_IJNSA_ILi0EEESY_SY_EEEEENS5_IJNS4_10UnderscoreES11_S11_EEEEENS4_23SM90_TMA_LOAD_MULTICASTENS4_14ComposedLayoutINS4_7SwizzleILi1ELi4ELi3EEENS4_18smem_ptr_flag_bitsILi8EEENSW_INS5_IJNSA_ILi8EEESG_EEENS5_IJSG_SC_EEEEEEEvNS4_8identityES14_S1E_vS1F_EENS_8epilogue10collective18CollectiveEpilogueINS1H_23Sm100TmaWarpSpecializedILi1ELi1ELi32ELb0ELb0EEEJSH_NS5_IJNSW_ISF_SC_EES1M_EEESI_SJ_SI_SJ_NS1H_6fusion15FusionCallbacksIS1L_NS1O_17LinearCombinationISI_fSI_fLNS_15FloatRoundStyleE2EEESH_S1N_JEEENS4_5SM1004TMEM4LOAD26SM100_TMEM_LOAD_16dp32b32xENS4_13SM90_TMA_LOADENS15_INS16_ILi2ELi4ELi3EEES19_NSW_INS5_IJS1A_SF_EEENS5_IJSF_SC_EEEEEEENS4_39AutoVectorizingCopyWithAssumedAlignmentILi128EEENS4_14SM90_TMA_STOREES23_S25_S25_EEEvvEEEEvNT_6ParamsE,(.L_x_286 - _ZN7cutlass13device_kernelINS_4gemm6kernel13GemmUniversalIN4cute5tupleIJiiiiEEENS1_10collective13CollectiveMmaINS1_35MainloopSm100TmaUmmaWarpSpecializedILi54ELi2ELi4ENS5_IJNS4_1CILi2EEESB_NSA_ILi1EEEEEEEENS5_IJNSA_ILi64EEESF_NSA_ILi32EEEEEENS_12float_e5m2_tENS5_IJlSC_lEEESI_SJ_NS4_8TiledMMAINS4_8MMA_AtomIJNS4_10MMA_TraitsINS4_19SM100_MMA_F8F6F4_SSEJSI_SI_fSF_SF_NS4_17integral_constantINS4_4UMMA5MajorELSQ_0EEESR_NSO_INSP_7ScaleInELSS_0EEEST_EEEEEENS4_6LayoutINS5_IJSC_SC_SC_EEENS5_IJNSA_ILi0EEESY_SY_EEEEENS5_IJNS4_10UnderscoreES11_S11_EEEEENS4_23SM90_TMA_LOAD_MULTICASTENS4_14ComposedLayoutINS4_7SwizzleILi1ELi4ELi3EEENS4_18smem_ptr_flag_bitsILi8EEENSW_INS5_IJNSA_ILi8EEESG_EEENS5_IJSG_SC_EEEEEEEvNS4_8identityES14_S1E_vS1F_EENS_8epilogue10collective18CollectiveEpilogueINS1H_23Sm100TmaWarpSpecializedILi1ELi1ELi32ELb0ELb0EEEJSH_NS5_IJNSW_ISF_SC_EES1M_EEESI_SJ_SI_SJ_NS1H_6fusion15FusionCallbacksIS1L_NS1O_17LinearCombinationISI_fSI_fLNS_15FloatRoundStyleE2EEESH_S1N_JEEENS4_5SM1004TMEM4LOAD26SM100_TMEM_LOAD_16dp32b32xENS4_13SM90_TMA_LOADENS15_INS16_ILi2ELi4ELi3EEES19_NSW_INS5_IJS1A_SF_EEENS5_IJSF_SC_EEEEEEENS4_39AutoVectorizingCopyWithAssumedAlignmentILi128EEENS4_14SM90_TMA_STOREES23_S25_S25_EEEvvEEEEvNT_6ParamsE)
        .other          _ZN7cutlass13device_kernelINS_4gemm6kernel13GemmUniversalIN4cute5tupleIJiiiiEEENS1_10collective13CollectiveMmaINS1_35MainloopSm100TmaUmmaWarpSpecializedILi54ELi2ELi4ENS5_IJNS4_1CILi2EEESB_NSA_ILi1EEEEEEEENS5_IJNSA_ILi64EEESF_NSA_ILi32EEEEEENS_12float_e5m2_tENS5_IJlSC_lEEESI_SJ_NS4_8TiledMMAINS4_8MMA_AtomIJNS4_10MMA_TraitsINS4_19SM100_MMA_F8F6F4_SSEJSI_SI_fSF_SF_NS4_17integral_constantINS4_4UMMA5MajorELSQ_0EEESR_NSO_INSP_7ScaleInELSS_0EEEST_EEEEEENS4_6LayoutINS5_IJSC_SC_SC_EEENS5_IJNSA_ILi0EEESY_SY_EEEEENS5_IJNS4_10UnderscoreES11_S11_EEEEENS4_23SM90_TMA_LOAD_MULTICASTENS4_14ComposedLayoutINS4_7SwizzleILi1ELi4ELi3EEENS4_18smem_ptr_flag_bitsILi8EEENSW_INS5_IJNSA_ILi8EEESG_EEENS5_IJSG_SC_EEEEEEEvNS4_8identityES14_S1E_vS1F_EENS_8epilogue10collective18CollectiveEpilogueINS1H_23Sm100TmaWarpSpecializedILi1ELi1ELi32ELb0ELb0EEEJSH_NS5_IJNSW_ISF_SC_EES1M_EEESI_SJ_SI_SJ_NS1H_6fusion15FusionCallbacksIS1L_NS1O_17LinearCombinationISI_fSI_fLNS_15FloatRoundStyleE2EEESH_S1N_JEEENS4_5SM1004TMEM4LOAD26SM100_TMEM_LOAD_16dp32b32xENS4_13SM90_TMA_LOADENS15_INS16_ILi2ELi4ELi3EEES19_NSW_INS5_IJS1A_SF_EEENS5_IJSF_SC_EEEEEEENS4_39AutoVectorizingCopyWithAssumedAlignmentILi128EEENS4_14SM90_TMA_STOREES23_S25_S25_EEEvvEEEEvNT_6ParamsE,@"STO_CUDA_ENTRY STV_DEFAULT"
_ZN7cutlass13device_kernelINS_4gemm6kernel13GemmUniversalIN4cute5tupleIJiiiiEEENS1_10collective13CollectiveMmaINS1_35MainloopSm100TmaUmmaWarpSpecializedILi54ELi2ELi4ENS5_IJNS4_1CILi2EEESB_NSA_ILi1EEEEEEEENS5_IJNSA_ILi64EEESF_NSA_ILi32EEEEEENS_12float_e5m2_tENS5_IJlSC_lEEESI_SJ_NS4_8TiledMMAINS4_8MMA_AtomIJNS4_10MMA_TraitsINS4_19SM100_MMA_F8F6F4_SSEJSI_SI_fSF_SF_NS4_17integral_constantINS4_4UMMA5MajorELSQ_0EEESR_NSO_INSP_7ScaleInELSS_0EEEST_EEEEEENS4_6LayoutINS5_IJSC_SC_SC_EEENS5_IJNSA_ILi0EEESY_SY_EEEEENS5_IJNS4_10UnderscoreES11_S11_EEEEENS4_23SM90_TMA_LOAD_MULTICASTENS4_14ComposedLayoutINS4_7SwizzleILi1ELi4ELi3EEENS4_18smem_ptr_flag_bitsILi8EEENSW_INS5_IJNSA_ILi8EEESG_EEENS5_IJSG_SC_EEEEEEEvNS4_8identityES14_S1E_vS1F_EENS_8epilogue10collective18CollectiveEpilogueINS1H_23Sm100TmaWarpSpecializedILi1ELi1ELi32ELb0ELb0EEEJSH_NS5_IJNSW_ISF_SC_EES1M_EEESI_SJ_SI_SJ_NS1H_6fusion15FusionCallbacksIS1L_NS1O_17LinearCombinationISI_fSI_fLNS_15FloatRoundStyleE2EEESH_S1N_JEEENS4_5SM1004TMEM4LOAD26SM100_TMEM_LOAD_16dp32b32xENS4_13SM90_TMA_LOADENS15_INS16_ILi2ELi4ELi3EEES19_NSW_INS5_IJS1A_SF_EEENS5_IJSF_SC_EEEEEEENS4_39AutoVectorizingCopyWithAssumedAlignmentILi128EEENS4_14SM90_TMA_STOREES23_S25_S25_EEEvvEEEEvNT_6ParamsE:
[----:B------:R-:W1:Y:S01]  /*0000*/  LDC R1, c[0x0][0x37c] ;  /* 0x0000df00ff017b82 */ /* 0x000e620000000800 */
[----:B------:R-:W2:Y:S01]  /*0010*/  S2R R76, SR_TID.X ;  /* 0x00000000004c7919 */ /* 0x000ea20000002100 */
[----:B------:R-:W3:Y:S01]  /*0020*/  LDCU.64 UR8, c[0x0][0x890] ;  /* 0x00011200ff0877ac */ /* 0x000ee20008000a00 */
[----:B------:R-:W-:Y:S02]  /*0030*/  PRMT R79, RZ, 0x7610, R79 ;  /* 0x00007610ff4f7816 */ /* 0x000fe4000000004f */
[----:B------:R-:W-:Y:S01]  /*0040*/  ELECT P3, URZ, PT ;  /* 0x0000000000ff782f */ /* 0x000fe20003860000 */
[----:B---3--:R-:W-:-:S04]  /*0050*/  UISETP.NE.U32.AND UP0, UPT, UR8, URZ, UPT ;  /* 0x000000ff0800728c */ /* 0x008fc8000bf05070 */
[----:B------:R-:W-:Y:S01]  /*0060*/  UISETP.NE.AND.EX UP0, UPT, UR9, URZ, UPT, UP0 ;  /* 0x000000ff0900728c */ /* 0x000fe2000bf05300 */
[----:B--2---:R-:W-:-:S05]  /*0070*/  SHF.R.U32.HI R80, RZ, 0x5, R76 ;  /* 0x00000005ff507819 */ /* 0x004fca000001164c */
[----:B------:R-:W2:Y:S02]  /*0080*/  SHFL.IDX PT, R0, R80, RZ, 0x1f ;  /* 0x00001fff50007589 */ /* 0x000ea400000e0000 */
[----:B--2---:R-:W-:Y:S01]  /*0090*/  R2UR UR22, R0 ;  /* 0x00000000001672ca */ /* 0x004fe200000e0000 */
[----:B-1----:R-:W-:-:S14]  /*00a0*/  BRA.U UP0, `(.L_x_0) ;  /* 0x0000000100307547 */ /* 0x002fdc000b800000 */
[----:B------:R-:W1:Y:S02]  /*00b0*/  LDCU.64 UR4, c[0x0][0x888] ;  /* 0x00011100ff0477ac */ /* 0x000e640008000a00 */
[----:B-1----:R-:W-:-:S04]  /*00c0*/  UISETP.NE.U32.AND UP0, UPT, UR4, URZ, UPT ;  /* 0x000000ff0400728c */ /* 0x002fc8000bf05070 */
[----:B------:R-:W-:-:S09]  /*00d0*/  UISETP.NE.AND.EX UP0, UPT, UR5, URZ, UPT, UP0 ;  /* 0x000000ff0500728c */ /* 0x000fd2000bf05300 */
[----:B------:R-:W-:Y:S05]  /*00e0*/  BRA.U !UP0, `(.L_x_1) ;  /* 0x0000000108147547 */ /* 0x000fea000b800000 */
[----:B------:R-:W1:Y:S01]  /*00f0*/  LDC.64 R2, c[0x0][0x888] ;  /* 0x00022200ff027b82 */ /* 0x000e620000000a00 */
[----:B------:R-:W1:Y:S02]  /*0100*/  LDCU.64 UR4, c[0x0][0x358] ;  /* 0x00006b00ff0477ac */ /* 0x000e640008000a00 */
[----:B-1----:R1:W5:Y:S01]  /*0110*/  LDG.E R39, desc[UR4][R2.64] ;  /* 0x0000000402277981 */ /* 0x002362000c1e1900 */
[----:B------:R-:W-:Y:S01]  /*0120*/  HFMA2 R79, -RZ, RZ, 0, 5.9604644775390625e-08 ;  /* 0x00000001ff4f7431 */ /* 0x000fe200000001ff */
[----:B------:R-:W-:Y:S05]  /*0130*/  BRA `(.L_x_0) ;  /* 0x00000000000c7947 */ /* 0x000fea0003800000 */
.L_x_1:
[----:B------:R-:W1:Y:S01]  /*0140*/  LDCU UR4, c[0x0][0x880] ;  /* 0x00011000ff0477ac */ /* 0x000e620008000800 */
[----:B------:R-:W-:Y:S01]  /*0150*/  HFMA2 R79, -RZ, RZ, 0, 5.9604644775390625e-08 ;  /* 0x00000001ff4f7431 */ /* 0x000fe200000001ff */
[----:B-1----:R-:W-:-:S07]  /*0160*/  MOV R39, UR4 ;  /* 0x0000000400277c02 */ /* 0x002fce0008000f00 */
.L_x_0:
[----:B------:R-:W2:Y:S02]  /*0170*/  LDCU.64 UR4, c[0x0][0x8b0] ;  /* 0x00011600ff0477ac */ /* 0x000ea40008000a00 */
[----:B--2---:R-:W-:-:S04]  /*0180*/  UISETP.NE.U32.AND UP0, UPT, UR4, URZ, UPT ;  /* 0x000000ff0400728c */ /* 0x004fc8000bf05070 */
[----:B------:R-:W-:-:S09]  /*0190*/  UISETP.NE.AND.EX UP0, UPT, UR5, URZ, UPT, UP0 ;  /* 0x000000ff0500728c */ /* 0x000fd2000bf05300 */
[----:B------:R-:W-:Y:S05]  /*01a0*/  BRA.U UP0, `(.L_x_2) ;  /* 0x0000000100287547 */ /* 0x000fea000b800000 */
[----:B------:R-:W2:Y:S02]  /*01b0*/  LDCU.64 UR4, c[0x0][0x8a8] ;  /* 0x00011500ff0477ac */ /* 0x000ea40008000a00 */
[----:B--2---:R-:W-:-:S04]  /*01c0*/  UISETP.NE.U32.AND UP0, UPT, UR4, URZ, UPT ;  /* 0x000000ff0400728c */ /* 0x004fc8000bf05070 */
[----:B------:R-:W-:-:S09]  /*01d0*/  UISETP.NE.AND.EX UP0, UPT, UR5, URZ, UPT, UP0 ;  /* 0x000000ff0500728c */ /* 0x000fd2000bf05300 */
[----:B------:R-:W-:Y:S05]  /*01e0*/  BRA.U !UP0, `(.L_x_3) ;  /* 0x0000000108107547 */ /* 0x000fea000b800000 */
[----:B-1----:R-:W1:Y:S01]  /*01f0*/  LDC.64 R2, c[0x0][0x8a8] ;  /* 0x00022a00ff027b82 */ /* 0x002e620000000a00 */
[----:B------:R-:W1:Y:S02]  /*0200*/  LDCU.64 UR4, c[0x0][0x358] ;  /* 0x00006b00ff0477ac */ /* 0x000e640008000a00 */
[----:B-1----:R2:W5:Y:S01]  /*0210*/  LDG.E R38, desc[UR4][R2.64] ;  /* 0x0000000402267981 */ /* 0x002562000c1e1900 */
[----:B------:R-:W-:Y:S05]  /*0220*/  BRA `(.L_x_2) ;  /* 0x0000000000087947 */ /* 0x000fea0003800000 */
.L_x_3:
[----:B------:R-:W2:Y:S02]  /*0230*/  LDCU UR4, c[0x0][0x8a0] ;  /* 0x00011400ff0477ac */ /* 0x000ea40008000800 */
[----:B--2---:R-:W-:Y:S02]  /*0240*/  MOV R38, UR4 ;  /* 0x0000000400267c02 */ /* 0x004fe40008000f00 */
.L_x_2:
[----:B------:R-:W-:Y:S01]  /*0250*/  IMAD.U32 R0, RZ, RZ, UR22 ;  /* 0x00000016ff007e24 */ /* 0x000fe2000f8e00ff */
[----:B------:R-:W-:Y:S04]  /*0260*/  BSSY.RECONVERGENT B0, `(.L_x_4) ;  /* 0x000000c000007945 */ /* 0x000fe80003800200 */
[C---:B------:R-:W-:Y:S02]  /*0270*/  ISETP.NE.OR P1, PT, R0.reuse, 0x1, !P3 ;  /* 0x000000010000780c */ /* 0x040fe40005f25670 */
[----:B------:R-:W-:-:S11]  /*0280*/  ISETP.NE.OR P0, PT, R0, 0x3, !P3 ;  /* 0x000000030000780c */ /* 0x000fd60005f05670 */
[----:B------:R-:W-:Y:S05]  /*0290*/  @P1 BRA `(.L_x_5) ;  /* 0x0000000000201947 */ /* 0x000fea0003800000 */
[----:B------:R-:W3:Y:S02]  /*02a0*/  LDCU.64 UR4, c[0x0][0x348] ;  /* 0x00006900ff0477ac */ /* 0x000ee40008000a00 */
[----:B---3--:R-:W-:Y:S02]  /*02b0*/  UIADD3 UR6, UP1, UPT, UR4, 0x80, URZ ;  /* 0x0000008004067890 */ /* 0x008fe4000ff3e0ff */
[----:B------:R-:W-:Y:S02]  /*02c0*/  UIADD3 UR4, UP0, UPT, UR4, 0x180, URZ ;  /* 0x0000018004047890 */ /* 0x000fe4000ff1e0ff */
[----:B------:R-:W-:Y:S02]  /*02d0*/  UIADD3.X UR7, UPT, UPT, URZ, UR5, URZ, UP1, !UPT ;  /* 0x00000005ff077290 */ /* 0x000fe40008ffe4ff */
[----:B------:R-:W-:-:S07]  /*02e0*/  UIADD3.X UR5, UPT, UPT, URZ, UR5, URZ, UP0, !UPT ;  /* 0x00000005ff057290 */ /* 0x000fce00087fe4ff */
[----:B------:R3:W-:Y:S02]  /*02f0*/  UTMACCTL.PF [UR6] ;  /* 0x00000000060079b9 */ /* 0x0007e40008040000 */
[----:B------:R3:W-:Y:S02]  /*0300*/  UTMACCTL.PF [UR4] ;  /* 0x00000000040079b9 */ /* 0x0007e40008040000 */
[----:B---3--:R-:W-:Y:S01]  /*0310*/  NOP ;  /* 0x0000000000007918 */ /* 0x008fe20000000000 */
.L_x_5:
[----:B------:R-:W-:Y:S05]  /*0320*/  BSYNC.RECONVERGENT B0 ;  /* 0x0000000000007941 */ /* 0x000fea0003800200 */
.L_x_4:
[----:B------:R-:W-:Y:S04]  /*0330*/  BSSY.RECONVERGENT B0, `(.L_x_6) ;  /* 0x000000a000007945 */ /* 0x000fe80003800200 */
        /* <DEDUP_REMOVED lines=9> */
.L_x_7:
[----:B------:R-:W-:Y:S05]  /*03d0*/  BSYNC.RECONVERGENT B0 ;  /* 0x0000000000007941 */ /* 0x000fea0003800200 */
.L_x_6:
[----:B------:R-:W3:Y:S01]  /*03e0*/  LDCU.64 UR4, c[0x0][0x888] ;  /* 0x00011100ff0477ac */ /* 0x000ee20008000a00 */
[----:B------:R-:W-:Y:S02]  /*03f0*/  UISETP.EQ.U32.AND UP1, UPT, UR8, URZ, UPT ;  /* 0x000000ff0800728c */ /* 0x000fe4000bf22070 */
[----:B------:R-:W-:Y:S02]  /*0400*/  UPLOP3.LUT UP3, UPT, UPT, UPT, UPT, 0x80, 0x8 ;  /* 0x000000000008789c */ /* 0x000fe40003f6f070 */
[----:B---3--:R-:W-:-:S04]  /*0410*/  UISETP.NE.U32.AND UP0, UPT, UR4, URZ, UPT ;  /* 0x000000ff0400728c */ /* 0x008fc8000bf05070 */
[----:B------:R-:W-:-:S04]  /*0420*/  UISETP.NE.AND.EX UP0, UPT, UR5, URZ, UPT, UP0 ;  /* 0x000000ff0500728c */ /* 0x000fc8000bf05300 */
[----:B------:R-:W-:-:S04]  /*0430*/  UISETP.EQ.OR.EX UP2, UPT, UR9, URZ, !UP0, UP1 ;  /* 0x000000ff0900728c */ /* 0x000fc8000c742710 */
[----:B------:R-:W-:-:S05]  /*0440*/  UP2UR UR61, UPR, URZ, 0x4 ;  /* 0x00000004ff3d7883 */ /* 0x000fca0008000000 */
[----:B------:R-:W-:Y:S07]  /*0450*/  BRA.U !UP2, `(.L_x_8) ;  /* 0x000000010a207547 */ /* 0x000fee000b800000 */
[----:B------:R-:W-:Y:S01]  /*0460*/  UISETP.NE.U32.AND UP1, UPT, UR8, URZ, UPT ;  /* 0x000000ff0800728c */ /* 0x000fe2000bf25070 */
[----:B-----5:R-:W-:Y:S01]  /*0470*/  FSETP.NEU.AND P0, PT, R39, RZ, PT ;  /* 0x000000ff2700720b */ /* 0x020fe20003f0d000 */
[----:B------:R-:W-:Y:S02]  /*0480*/  USEL UR4, URZ, 0xffffffff, UP0 ;  /* 0xffffffffff047887 */ /* 0x000fe40008000000 */
[----:B------:R-:W-:-:S10]  /*0490*/  UISETP.NE.AND.EX UP1, UPT, UR9, URZ, UPT, UP1 ;  /* 0x000000ff0900728c */ /* 0x000fd4000bf25310 */
[----:B------:R-:W-:Y:S01]  /*04a0*/  VOTEU.ANY UP0, P0 ;  /* 0x0000000000ff7886 */ /* 0x000fe20000000100 */
[----:B------:R-:W-:-:S04]  /*04b0*/  @!UP1 USEL UR4, URZ, 0xffffffff, UP0 ;  /* 0xffffffffff049887 */ /* 0x000fc80008000000 */
[----:B------:R-:W-:-:S04]  /*04c0*/  ULOP3.LUT UR4, UR4, 0x1, URZ, 0xc0, !UPT ;  /* 0x0000000104047892 */ /* 0x000fc8000f8ec0ff */
[----:B------:R-:W-:-:S11]  /*04d0*/  UISETP.NE.U32.AND UP3, UPT, UR4, 0x1, UPT ;  /* 0x000000010400788c */ /* 0x000fd6000bf65070 */
.L_x_8:
[----:B-12---:R-:W1:Y:S01]  /*04e0*/  SHFL.IDX PT, R2, R80, RZ, 0x1f ;  /* 0x00001fff50027589 */ /* 0x006e6200000e0000 */
[----:B------:R-:W-:-:S04]  /*04f0*/  UISETP.NE.AND UP0, UPT, UR22, 0x2, UPT ;  /* 0x000000021600788c */ /* 0x000fc8000bf05270 */
[----:B------:R-:W-:Y:S01]  /*0500*/  USEL UR34, URZ, 0x1, UP0 ;  /* 0x00000001ff227887 */ /* 0x000fe20008000000 */
[----:B-1----:R-:W-:-:S13]  /*0510*/  ISETP.NE.AND P0, PT, R2, RZ, PT ;  /* 0x000000ff0200720c */ /* 0x002fda0003f05270 */
[----:B------:R-:W-:Y:S05]  /*0520*/  @P0 BRA `(.L_x_9) ;  /* 0x0000000400f40947 */ /* 0x000fea0003800000 */
[----:B------:R-:W-:Y:S01]  /*0530*/  ELECT P0, URZ, PT ;  /* 0x0000000000ff782f */ /* 0x000fe20003800000 */
[----:B------:R-:W-:-:S12]  /*0540*/  BSSY.RECONVERGENT B0, `(.L_x_9) ;  /* 0x000007b000007945 */ /* 0x000fd80003800200 */
[----:B------:R-:W-:Y:S05]  /*0550*/  @!P0 BRA `(.L_x_10) ;  /* 0x0000000400e48947 */ /* 0x000fea0003800000 */
[----:B------:R-:W1:Y:S01]  /*0560*/  S2UR UR4, SR_CgaCtaId ;  /* 0x00000000000479c3 */ /* 0x000e620000008800 */
[----:B------:R-:W-:Y:S01]  /*0570*/  UMOV UR5, 0x400 ;  /* 0x0000040000057882 */ /* 0x000fe20000000000 */
[----:B------:R-:W-:Y:S01]  /*0580*/  UMOV UR8, 0x1 ;  /* 0x0000000100087882 */ /* 0x000fe20000000000 */
[----:B------:R-:W-:Y:S01]  /*0590*/  UMOV UR6, 0x3 ;  /* 0x0000000300067882 */ /* 0x000fe20000000000 */
[----:B------:R-:W-:-:S04]  /*05a0*/  UIADD3 UR8, UPT, UPT, -UR8, 0x100000, URZ ;  /* 0x0010000008087890 */ /* 0x000fc8000fffe1ff */
[----:B------:R-:W-:Y:S02]  /*05b0*/  USHF.L.U32 UR9, UR8, 0xb, URZ ;  /* 0x0000000b08097899 */ /* 0x000fe400080006ff */
[----:B------:R-:W-:Y:S02]  /*05c0*/  USHF.L.U32 UR8, UR8, 0x1, URZ ;  /* 0x0000000108087899 */ /* 0x000fe400080006ff */
[----:B------:R-:W-:-:S04]  /*05d0*/  UIADD3 UR6, UPT, UPT, -UR6, 0x100000, URZ ;  /* 0x0010000006067890 */ /* 0x000fc8000fffe1ff */
[----:B------:R-:W-:Y:S02]  /*05e0*/  USHF.L.U32 UR7, UR6, 0xb, URZ ;  /* 0x0000000b06077899 */ /* 0x000fe400080006ff */
[----:B------:R-:W-:Y:S02]  /*05f0*/  USHF.L.U32 UR6, UR6, 0x1, URZ ;  /* 0x0000000106067899 */ /* 0x000fe400080006ff */
[----:B-1----:R-:W-:Y:S01]  /*0600*/  ULEA UR4, UR4, UR5, 0x18 ;  /* 0x0000000504047291 */ /* 0x002fe2000f8ec0ff */
[----:B------:R-:W1:Y:S11]  /*0610*/  FENCE.VIEW.ASYNC.S ;  /* 0x00000000000073c6 */ /* 0x000e760000000000 */
[----:B-1----:R1:W2:Y:S01]  /*0620*/  SYNCS.EXCH.64 URZ, [UR4], UR8 ;  /* 0x0000000804ff75b2 */ /* 0x0022a20008000100 */
[----:B------:R1:W3:Y:S01]  /*0630*/  SYNCS.EXCH.64 URZ, [UR4+0x1b0], UR6 ;  /* 0x0001b00604ff75b2 */ /* 0x0002e20008000100 */
[----:B------:R1:W4:Y:S01]  /*0640*/  SYNCS.EXCH.64 URZ, [UR4+0x8], UR8 ;  /* 0x0000080804ff75b2 */ /* 0x0003220008000100 */
[----:B------:R1:W1:Y:S01]  /*0650*/  SYNCS.EXCH.64 URZ, [UR4+0x1b8], UR6 ;  /* 0x0001b80604ff75b2 */ /* 0x0002620008000100 */
        /* <DEDUP_REMOVED lines=104> */
[----:B--234-:R-:W-:Y:S01]  /*0ce0*/  NOP ;  /* 0x0000000000007918 */ /* 0x01cfe20000000000 */
.L_x_10:
[----:B-1----:R-:W-:Y:S05]  /*0cf0*/  BSYNC.RECONVERGENT B0 ;  /* 0x0000000000007941 */ /* 0x002fea0003800200 */
.L_x_9:
[----:B------:R-:W1:Y:S01]  /*0d00*/  SHFL.IDX PT, R2, R80, RZ, 0x1f ;  /* 0x00001fff50027589 */ /* 0x000e6200000e0000 */
[----:B------:R-:W-:Y:S01]  /*0d10*/  NOP ;  /* 0x0000000000007918 */ /* 0x000fe20000000000 */
[----:B-1----:R-:W-:-:S13]  /*0d20*/  ISETP.NE.AND P0, PT, R2, 0x1, PT ;  /* 0x000000010200780c */ /* 0x002fda0003f05270 */
[----:B------:R-:W-:Y:S05]  /*0d30*/  @P0 BRA `(.L_x_11) ;  /* 0x0000000000400947 */ /* 0x000fea0003800000 */
        /* <DEDUP_REMOVED lines=9> */
[----:B------:R-:W-:Y:S01]  /*0dd0*/  USHF.L.U32 UR6, UR6, 0x1, URZ ;  /* 0x0000000106067899 */ /* 0x000fe200080006ff */
[----:B------:R-:W-:Y:S01]  /*0de0*/  ELECT P0, URZ, PT ;  /* 0x0000000000ff782f */ /* 0x000fe20003800000 */
[----:B-1----:R-:W-:Y:S01]  /*0df0*/  ULEA UR4, UR4, UR5, 0x18 ;  /* 0x0000000504047291 */ /* 0x002fe2000f8ec0ff */
[----:B------:R-:W1:Y:S11]  /*0e00*/  FENCE.VIEW.ASYNC.S ;  /* 0x00000000000073c6 */ /* 0x000e760000000000 */
[----:B-1----:R1:W2:Y:S01]  /*0e10*/  SYNCS.EXCH.64 URZ, [UR4+0x360], UR8 ;  /* 0x0003600804ff75b2 */ /* 0x0022a20008000100 */
[----:B------:R1:W3:Y:S01]  /*0e20*/  SYNCS.EXCH.64 URZ, [UR4+0x368], UR6 ;  /* 0x0003680604ff75b2 */ /* 0x0002e20008000100 */
[----:B------:R-:W-:Y:S01]  /*0e30*/  NOP ;  /* 0x0000000000007918 */ /* 0x000fe20000000000 */
.L_x_11:
[----:B------:R-:W4:Y:S01]  /*0e40*/  SHFL.IDX PT, R2, R80, RZ, 0x1f ;  /* 0x00001fff50027589 */ /* 0x000f2200000e0000 */
[----:B------:R-:W-:Y:S01]  /*0e50*/  NOP ;  /* 0x0000000000007918 */ /* 0x000fe20000000000 */
[----:B----4-:R-:W-:-:S13]  /*0e60*/  ISETP.NE.AND P0, PT, R2, 0x3, PT ;  /* 0x000000030200780c */ /* 0x010fda0003f05270 */
[----:B------:R-:W-:Y:S05]  /*0e70*/  @P0 BRA `(.L_x_12) ;  /* 0x0000000000300947 */ /* 0x000fea0003800000 */
[----:B-1----:R-:W1:Y:S01]  /*0e80*/  S2UR UR6, SR_CgaCtaId ;  /* 0x00000000000679c3 */ /* 0x002e620000008800 */
[----:B------:R-:W-:Y:S01]  /*0e90*/  UMOV UR4, 0x400 ;  /* 0x0000040000047882 */ /* 0x000fe20000000000 */
[----:B------:R-:W-:Y:S01]  /*0ea0*/  UMOV UR5, 0x20 ;  /* 0x0000002000057882 */ /* 0x000fe20000000000 */
[----:B------:R-:W-:Y:S01]  /*0eb0*/  ELECT P0, URZ, PT ;  /* 0x0000000000ff782f */ /* 0x000fe20003800000 */
[----:B-1----:R-:W-:Y:S02]  /*0ec0*/  ULEA UR6, UR6, UR4, 0x18 ;  /* 0x0000000406067291 */ /* 0x002fe4000f8ec0ff */
[----:B------:R-:W-:-:S04]  /*0ed0*/  UIADD3 UR4, UPT, UPT, -UR5, 0x100000, URZ ;  /* 0x0010000005047890 */ /* 0x000fc8000fffe1ff */
[----:B------:R-:W-:Y:S02]  /*0ee0*/  USHF.L.U32 UR5, UR4, 0xb, URZ ;  /* 0x0000000b04057899 */ /* 0x000fe400080006ff */
[----:B------:R-:W-:Y:S01]  /*0ef0*/  USHF.L.U32 UR4, UR4, 0x1, URZ ;  /* 0x0000000104047899 */ /* 0x000fe200080006ff */
[----:B------:R-:W1:Y:S11]  /*0f00*/  FENCE.VIEW.ASYNC.S ;  /* 0x00000000000073c6 */ /* 0x000e760000000000 */
[----:B-1----:R4:W1:Y:S01]  /*0f10*/  SYNCS.EXCH.64 URZ, [UR6+0x370], UR4 ;  /* 0x0003700406ff75b2 */ /* 0x0028620008000100 */
[----:B------:R4:W1:Y:S02]  /*0f20*/  SYNCS.EXCH.64 URZ, [UR6+0x378], UR4 ;  /* 0x0003780406ff75b2 */ /* 0x0008640008000100 */
[----:B----4-:R-:W-:Y:S01]  /*0f30*/  NOP ;  /* 0x0000000000007918 */ /* 0x010fe20000000000 */
.L_x_12:
[----:B------:R-:W4:Y:S01]  /*0f40*/  SHFL.IDX PT, R2, R80, RZ, 0x1f ;  /* 0x00001fff50027589 */ /* 0x000f2200000e0000 */
[----:B------:R-:W-:Y:S01]  /*0f50*/  NOP ;  /* 0x0000000000007918 */ /* 0x000fe20000000000 */
[----:B----4-:R-:W-:-:S13]  /*0f60*/  ISETP.NE.AND P0, PT, R2, 0x4, PT ;  /* 0x000000040200780c */ /* 0x010fda0003f05270 */
[----:B------:R-:W-:Y:S05]  /*0f70*/  @P0 BRA `(.L_x_13) ;  /* 0x00000000004c0947 */ /* 0x000fea0003800000 */
[----:B-1----:R-:W1:Y:S01]  /*0f80*/  S2UR UR6, SR_CgaCtaId ;  /* 0x00000000000679c3 */ /* 0x002e620000008800 */
[----:B------:R-:W-:Y:S01]  /*0f90*/  UMOV UR4, 0x3a0 ;  /* 0x000003a000047882 */ /* 0x000fe20000000000 */
[----:B------:R-:W-:Y:S01]  /*0fa0*/  UMOV UR5, 0x400 ;  /* 0x0000040000057882 */ /* 0x000fe20000000000 */
[----:B------:R-:W-:Y:S01]  /*0fb0*/  USEL UR4, UR4, 0x320, UP3 ;  /* 0x0000032004047887 */ /* 0x000fe20009800000 */
[----:B------:R-:W-:Y:S01]  /*0fc0*/  UMOV UR8, 0x1 ;  /* 0x0000000100087882 */ /* 0x000fe20000000000 */
[----:B------:R-:W-:Y:S01]  /*0fd0*/  ELECT P0, URZ, PT ;  /* 0x0000000000ff782f */ /* 0x000fe20003800000 */
[----:B------:R-:W-:-:S04]  /*0fe0*/  UIADD3 UR8, UPT, UPT, -UR8, 0x100000, URZ ;  /* 0x0010000008087890 */ /* 0x000fc8000fffe1ff */
[----:B------:R-:W-:Y:S02]  /*0ff0*/  USHF.L.U32 UR9, UR8, 0xb, URZ ;  /* 0x0000000b08097899 */ /* 0x000fe400080006ff */
[----:B------:R-:W-:Y:S02]  /*1000*/  USHF.L.U32 UR8, UR8, 0x1, URZ ;  /* 0x0000000108087899 */ /* 0x000fe400080006ff */
[----:B-1----:R-:W-:Y:S02]  /*1010*/  ULEA UR6, UR6, UR5, 0x18 ;  /* 0x0000000506067291 */ /* 0x002fe4000f8ec0ff */
[----:B------:R-:W-:-:S04]  /*1020*/  UIADD3 UR4, UPT, UPT, -UR4, 0x100000, URZ ;  /* 0x0010000004047890 */ /* 0x000fc8000fffe1ff */
[----:B------:R-:W-:Y:S02]  /*1030*/  USHF.L.U32 UR5, UR4, 0xb, URZ ;  /* 0x0000000b04057899 */ /* 0x000fe400080006ff */
[----:B------:R-:W-:Y:S01]  /*1040*/  USHF.L.U32 UR4, UR4, 0x1, URZ ;  /* 0x0000000104047899 */ /* 0x000fe200080006ff */
[----:B------:R-:W1:Y:S03]  /*1050*/  FENCE.VIEW.ASYNC.S ;  /* 0x00000000000073c6 */ /* 0x000e660000000000 */
[----:B-1----:R4:W1:Y:S08]  /*1060*/  SYNCS.EXCH.64 URZ, [UR6+0x380], UR8 ;  /* 0x0003800806ff75b2 */ /* 0x0028700008000100 */
[----:B------:R4:W1:Y:S01]  /*1070*/  SYNCS.EXCH.64 URZ, [UR6+0x390], UR4 ;  /* 0x0003900406ff75b2 */ /* 0x0008620008000100 */
[----:B------:R4:W1:Y:S01]  /*1080*/  SYNCS.EXCH.64 URZ, [UR6+0x388], UR8 ;  /* 0x0003880806ff75b2 */ /* 0x0008620008000100 */
[----:B------:R4:W1:Y:S02]  /*1090*/  SYNCS.EXCH.64 URZ, [UR6+0x398], UR4 ;  /* 0x0003980406ff75b2 */ /* 0x0008640008000100 */
[----:B----4-:R-:W-:Y:S01]  /*10a0*/  NOP ;  /* 0x0000000000007918 */ /* 0x010fe20000000000 */
.L_x_13:
[----:B------:R-:W4:Y:S01]  /*10b0*/  SHFL.IDX PT, R2, R80, RZ, 0x1f ;  /* 0x00001fff50027589 */ /* 0x000f2200000e0000 */
[----:B------:R-:W-:Y:S01]  /*10c0*/  NOP ;  /* 0x0000000000007918 */ /* 0x000fe20000000000 */
[----:B----4-:R-:W-:-:S13]  /*10d0*/  ISETP.NE.AND P0, PT, R2, 0x5, PT ;  /* 0x000000050200780c */ /* 0x010fda0003f05270 */
[----:B------:R-:W-:Y:S05]  /*10e0*/  @P0 BRA `(.L_x_14) ;  /* 0x0000000000580947 */ /* 0x000fea0003800000 */
[----:B-1----:R-:W1:Y:S01]  /*10f0*/  S2UR UR4, SR_CgaCtaId ;  /* 0x00000000000479c3 */ /* 0x002e620000008800 */
        /* <DEDUP_REMOVED lines=12> */
[----:B-1----:R4:W1:Y:S01]  /*11c0*/  SYNCS.EXCH.64 URZ, [UR4+0x3a0], UR8 ;  /* 0x0003a00804ff75b2 */ /* 0x0028620008000100 */
[----:B------:R4:W1:Y:S01]  /*11d0*/  SYNCS.EXCH.64 URZ, [UR4+0x3c0], UR6 ;  /* 0x0003c00604ff75b2 */ /* 0x0008620008000100 */
[----:B------:R4:W1:Y:S01]  /*11e0*/  SYNCS.EXCH.64 URZ, [UR4+0x3a8], UR8 ;  /* 0x0003a80804ff75b2 */ /* 0x0008620008000100 */
[----:B------:R4:W1:Y:S01]  /*11f0*/  SYNCS.EXCH.64 URZ, [UR4+0x3c8], UR6 ;  /* 0x0003c80604ff75b2 */ /* 0x0008620008000100 */
[----:B------:R4:W1:Y:S01]  /*1200*/  SYNCS.EXCH.64 URZ, [UR4+0x3b0], UR8 ;  /* 0x0003b00804ff75b2 */ /* 0x0008620008000100 */
[----:B------:R4:W1:Y:S01]  /*1210*/  SYNCS.EXCH.64 URZ, [UR4+0x3d0], UR6 ;  /* 0x0003d00604ff75b2 */ /* 0x0008620008000100 */
[----:B------:R4:W1:Y:S01]  /*1220*/  SYNCS.EXCH.64 URZ, [UR4+0x3b8], UR8 ;  /* 0x0003b80804ff75b2 */ /* 0x0008620008000100 */
[----:B------:R4:W1:Y:S02]  /*1230*/  SYNCS.EXCH.64 URZ, [UR4+0x3d8], UR6 ;  /* 0x0003d80604ff75b2 */ /* 0x0008640008000100 */
[----:B----4-:R-:W-:Y:S01]  /*1240*/  NOP ;  /* 0x0000000000007918 */ /* 0x010fe20000000000 */
.L_x_14:
[----:B------:R-:W4:Y:S01]  /*1250*/  SHFL.IDX PT, R2, R80, RZ, 0x1f ;  /* 0x00001fff50027589 */ /* 0x000f2200000e0000 */
[----:B------:R-:W1:Y:S01]  /*1260*/  S2UR UR48, SR_CgaCtaId ;  /* 0x00000000003079c3 */ /* 0x000e620000008800 */
[----:B------:R-:W-:Y:S01]  /*1270*/  NOP ;  /* 0x0000000000007918 */ /* 0x000fe20000000000 */
[----:B----4-:R-:W-:-:S13]  /*1280*/  ISETP.NE.AND P0, PT, R2, 0x3, PT ;  /* 0x000000030200780c */ /* 0x010fda0003f05270 */
[----:B-1----:R-:W-:Y:S05]  /*1290*/  @P0 BRA `(.L_x_15) ;  /* 0x0000000000340947 */ /* 0x002fea0003800000 */
[----:B------:R-:W-:Y:S01]  /*12a0*/  UMOV UR4, 0x400 ;  /* 0x0000040000047882 */ /* 0x000fe20000000000 */
[----:B------:R-:W-:Y:S01]  /*12b0*/  UMOV UR6, 0x20 ;  /* 0x0000002000067882 */ /* 0x000fe20000000000 */
[----:B------:R-:W-:Y:S02]  /*12c0*/  ULEA UR4, UR48, UR4, 0x18 ;  /* 0x0000000430047291 */ /* 0x000fe4000f8ec0ff */
[----:B------:R-:W-:-:S04]  /*12d0*/  UIADD3 UR6, UPT, UPT, -UR6, 0x100000, URZ ;  /* 0x0010000006067890 */ /* 0x000fc8000fffe1ff */
[----:B------:R-:W-:Y:S02]  /*12e0*/  USHF.L.U32 UR7, UR6, 0xb, URZ ;  /* 0x0000000b06077899 */ /* 0x000fe400080006ff */
[----:B------:R-:W-:Y:S01]  /*12f0*/  USHF.L.U32 UR6, UR6, 0x1, URZ ;  /* 0x0000000106067899 */ /* 0x000fe200080006ff */
[----:B------:R-:W-:Y:S01]  /*1300*/  ELECT P0, URZ, PT ;  /* 0x0000000000ff782f */ /* 0x000fe20003800000 */
[----:B------:R-:W1:Y:S10]  /*1310*/  FENCE.VIEW.ASYNC.S ;  /* 0x00000000000073c6 */ /* 0x000e740000000000 */
[----:B-1----:R1:W4:Y:S01]  /*1320*/  SYNCS.EXCH.64 URZ, [UR4+0x3e0], UR6 ;  /* 0x0003e00604ff75b2 */ /* 0x0023220008000100 */
[----:B------:R1:W1:Y:S01]  /*1330*/  SYNCS.EXCH.64 URZ, [UR4+0x3f0], UR6 ;  /* 0x0003f00604ff75b2 */ /* 0x0002620008000100 */
[----:B------:R1:W1:Y:S01]  /*1340*/  SYNCS.EXCH.64 URZ, [UR4+0x3e8], UR6 ;  /* 0x0003e80604ff75b2 */ /* 0x0002620008000100 */
[----:B------:R1:W1:Y:S01]  /*1350*/  SYNCS.EXCH.64 URZ, [UR4+0x3f8], UR6 ;  /* 0x0003f80604ff75b2 */ /* 0x0002620008000100 */
[----:B------:R-:W-:Y:S01]  /*1360*/  NOP ;  /* 0x0000000000007918 */ /* 0x000fe20000000000 */
.L_x_15:
[----:B-1----:R-:W1:Y:S01]  /*1370*/  LDCU UR4, c[0x0][0x36c] ;  /* 0x00006d80ff0477ac */ /* 0x002e620008000800 */
[----:B------:R-:W-:Y:S01]  /*1380*/  ISETP.NE.OR P3, PT, R0, 0x2, !P3 ;  /* 0x000000020000780c */ /* 0x000fe20005f65670 */
[----:B------:R-:W-:Y:S01]  /*1390*/  NOP ;  /* 0x0000000000007918 */ /* 0x000fe20000000000 */
[----:B------:R-:W-:Y:S01]  /*13a0*/  LOP3.LUT R0, R76, 0x1f, RZ, 0xc0, !PT ;  /* 0x0000001f4c007812 */ /* 0x000fe200078ec0ff */
[----:B------:R-:W-:Y:S02]  /*13b0*/  UISETP.NE.AND UP4, UPT, UR22, URZ, UPT ;  /* 0x000000ff1600728c */ /* 0x000fe4000bf85270 */
[----:B-1----:R-:W-:-:S09]  /*13c0*/  UISETP.EQ.U32.AND UP5, UPT, UR4, 0x1, UPT ;  /* 0x000000010400788c */ /* 0x002fd2000bfa2070 */
[----:B------:R-:W-:Y:S05]  /*13d0*/  BRA.U !UP5, `(.L_x_16) ;  /* 0x000000010d087547 */ /* 0x000fea000b800000 */
[----:B--234-:R-:W-:Y:S01]  /*13e0*/  UCGABAR_ARV ;  /* 0x00000000000079c7 */ /* 0x01cfe20008000000 */
[----:B------:R-:W-:Y:S05]  /*13f0*/  BRA `(.L_x_17) ;  /* 0x0000000000047947 */ /* 0x000fea0003800000 */
.L_x_16:
[----:B--234-:R-:W-:Y:S01]  /*1400*/  NOP ;  /* 0x0000000000007918 */ /* 0x01cfe20000000000 */
.L_x_17:
[----:B------:R-:W1:Y:S01]  /*1410*/  S2UR UR46, SR_CTAID.X ;  /* 0x00000000002e79c3 */ /* 0x000e620000002500 */
[----:B------:R-:W-:-:S05]  /*1420*/  CS2R.32 R3, SR_CgaSize ;  /* 0x0000000000037805 */ /* 0x000fca0000008a00 */
[----:B------:R-:W-:-:S05]  /*1430*/  IMAD R3, R3, -0xa0, RZ ;  /* 0xffffff6003037824 */ /* 0x000fca00078e02ff */
[----:B------:R-:W-:-:S14]  /*1440*/  R2UR UR5, R3 ;  /* 0x00000000030572ca */ /* 0x000fdc00000e0000 */
[----:B------:R-:W2:Y:S01]  /*1450*/  LDCU UR5, c[0x0][UR5+0x2b0] ;  /* 0x00005600050577ac */ /* 0x000ea20008000800 */
[----:B------:R-:W-:-:S05]  /*1460*/  CS2R.32 R3, SR_CgaSize ;  /* 0x0000000000037805 */ /* 0x000fca0000008a00 */
[----:B------:R-:W-:-:S05]  /*1470*/  IMAD R3, R3, -0xa0, RZ ;  /* 0xffffff6003037824 */ /* 0x000fca00078e02ff */
[----:B------:R-:W-:-:S14]  /*1480*/  R2UR UR4, R3 ;  /* 0x00000000030472ca */ /* 0x000fdc00000e0000 */
[----:B------:R-:W3:Y:S01]  /*1490*/  LDCU UR4, c[0x0][UR4+0x2b4] ;  /* 0x00005680040477ac */ /* 0x000ee20008000800 */
[----:B------:R-:W4:Y:S01]  /*14a0*/  S2UR UR45, SR_CTAID.Y ;  /* 0x00000000002d79c3 */ /* 0x000f220000002600 */
[----:B------:R-:W-:-:S05]  /*14b0*/  CS2R.32 R3, SR_CgaSize ;  /* 0x0000000000037805 */ /* 0x000fca0000008a00 */
[----:B------:R-:W-:-:S05]  /*14c0*/  IMAD R3, R3, -0xa0, RZ ;  /* 0xffffff6003037824 */ /* 0x000fca00078e02ff */
[----:B------:R-:W-:-:S14]  /*14d0*/  R2UR UR57, R3 ;  /* 0x00000000033972ca */ /* 0x000fdc00000e0000 */
[----:B------:R-:W3:Y:S01]  /*14e0*/  LDCU UR57, c[0x0][UR57+0x2a0] ;  /* 0x00005400393977ac */ /* 0x000ee20008000800 */
[----:B------:R-:W-:-:S05]  /*14f0*/  CS2R.32 R3, SR_CgaSize ;  /* 0x0000000000037805 */ /* 0x000fca0000008a00 */
[----:B------:R-:W-:-:S05]  /*1500*/  IMAD R3, R3, -0xa0, RZ ;  /* 0xffffff6003037824 */ /* 0x000fca00078e02ff */
[----:B------:R-:W-:-:S14]  /*1510*/  R2UR UR60, R3 ;  /* 0x00000000033c72ca */ /* 0x000fdc00000e0000 */
[----:B------:R-:W3:Y:S01]  /*1520*/  LDCU UR60, c[0x0][UR60+0x2a4] ;  /* 0x000054803c3c77ac */ /* 0x000ee20008000800 */
[----:B------:R-:W-:Y:S02]  /*1530*/  ULOP3.LUT UR49, UR48, 0x1, URZ, 0xc0, !UPT ;  /* 0x0000000130317892 */ /* 0x000fe4000f8ec0ff */
[----:B------:R-:W-:Y:S02]  /*1540*/  USHF.R.U32.HI UR26, URZ, 0x1, UR48 ;  /* 0x00000001ff1a7899 */ /* 0x000fe40008011630 */
[----:B------:R-:W-:Y:S02]  /*1550*/  UISETP.GT.U32.AND UP1, UPT, UR49, 0xffff, UPT ;  /* 0x0000ffff3100788c */ /* 0x000fe4000bf24070 */
[----:B------:R-:W-:Y:S01]  /*1560*/  USHF.L.U32 UR28, UR48, 0x9, URZ ;  /* 0x00000009301c7899 */ /* 0x000fe200080006ff */
[----:B-1----:R-:W-:Y:S01]  /*1570*/  I2FP.F32.U32 R3, UR46 ;  /* 0x0000002e00037c45 */ /* 0x002fe20008201000 */
[----:B------:R-:W1:Y:S04]  /*1580*/  LDCU UR23, c[0x0][0xb24] ;  /* 0x00016480ff1777ac */ /* 0x000e680008000800 */
[----:B--2---:R-:W-:Y:S01]  /*1590*/  FMUL R3, R3, UR5 ;  /* 0x0000000503037c20 */ /* 0x004fe20008400000 */
[----:B------:R-:W2:Y:S01]  /*15a0*/  LDCU UR40, c[0x0][0xb24] ;  /* 0x00016480ff2877ac */ /* 0x000ea20008000800 */
[----:B----4-:R-:W-:Y:S01]  /*15b0*/  I2FP.F32.U32 R2, UR45 ;  /* 0x0000002d00027c45 */ /* 0x010fe20008201000 */
[----:B------:R-:W4:Y:S03]  /*15c0*/  LDCU UR30, c[0x0][0xb30] ;  /* 0x00016600ff1e77ac */ /* 0x000f260008000800 */
[----:B------:R-:W1:Y:S01]  /*15d0*/  F2I.U32.TRUNC.NTZ R3, R3 ;  /* 0x0000000300037305 */ /* 0x000e62000020f000 */
[----:B---3--:R-:W-:Y:S01]  /*15e0*/  FMUL R2, R2, UR4 ;  /* 0x0000000402027c20 */ /* 0x008fe20008400000 */
[----:B------:R-:W-:-:S02]  /*15f0*/  ULOP3.LUT UR4, UR48, 0x2, URZ, 0xc0, !UPT ;  /* 0x0000000230047892 */ /* 0x000fc4000f8ec0ff */
[----:B------:R-:W-:Y:S02]  /*1600*/  USHF.L.U32 UR27, UR48, 0xa, URZ ;  /* 0x0000000a301b7899 */ /* 0x000fe400080006ff */
[----:B------:R-:W-:Y:S02]  /*1610*/  UISETP.GT.U32.AND UP0, UPT, UR4, 0xffff, UPT ;  /* 0x0000ffff0400788c */ /* 0x000fe4000bf04070 */
[----:B------:R-:W3:Y:S01]  /*1620*/  F2I.U32.TRUNC.NTZ R2, R2 ;  /* 0x0000000200027305 */ /* 0x000ee2000020f000 */
[----:B------:R-:W-:Y:S01]  /*1630*/  UMOV UR32, 0x5 ;  /* 0x0000000500207882 */ /* 0x000fe20000000000 */
[----:B------:R-:W-:Y:S02]  /*1640*/  USEL UR24, UR49, 0xffff, !UP1 ;  /* 0x0000ffff31187887 */ /* 0x000fe4000c800000 */
[----:B------:R-:W-:Y:S01]  /*1650*/  USEL UR25, UR4, 0xffff, !UP0 ;  /* 0x0000ffff04197887 */ /* 0x000fe2000c000000 */
[----:B-1----:R-:W-:Y:S02]  /*1660*/  R2UR UR5, R3 ;  /* 0x00000000030572ca */ /* 0x002fe400000e0000 */
[----:B---3--:R-:W-:-:S02]  /*1670*/  R2UR UR6, R2 ;  /* 0x00000000020672ca */ /* 0x008fc400000e0000 */
[----:B------:R-:W-:-:S09]  /*1680*/  PRMT R2, RZ, 0x7610, R2 ;  /* 0x00007610ff027816 */ /* 0x000fd20000000002 */
[----:B------:R-:W-:-:S04]  /*1690*/  UIADD3 UR5, UPT, UPT, -UR5, URZ, URZ ;  /* 0x000000ff05057290 */ /* 0x000fc8000fffe1ff */
[----:B------:R-:W-:Y:S02]  /*16a0*/  UIMAD UR57, UR57, UR5, UR46 ;  /* 0x00000005393972a4 */ /* 0x000fe4000f8e022e */
[----:B------:R-:W-:-:S04]  /*16b0*/  UIADD3 UR4, UPT, UPT, -UR6, URZ, URZ ;  /* 0x000000ff06047290 */ /* 0x000fc8000fffe1ff */
[----:B------:R-:W-:Y:S01]  /*16c0*/  UIMAD UR60, UR60, UR4, UR45 ;  /* 0x000000043c3c72a4 */ /* 0x000fe2000f8e022d */
[----:B--2-4-:R-:W-:Y:S11]  /*16d0*/  BRA.U UP4, `(.L_x_18) ;  /* 0x00000001043c7547 */ /* 0x014ff6000b800000 */
[----:B------:R-:W-:Y:S02]  /*16e0*/  UISETP.NE.AND UP0, UPT, UR60, URZ, UPT ;  /* 0x000000ff3c00728c */ /* 0x000fe4000bf05270 */
[----:B------:R-:W-:Y:S02]  /*16f0*/  UISETP.NE.AND UP1, UPT, UR60, 0x1, UPT ;  /* 0x000000013c00788c */ /* 0x000fe4000bf25270 */
[----:B------:R-:W-:Y:S02]  /*1700*/  UISETP.NE.AND UP2, UPT, UR57, URZ, UP0 ;  /* 0x000000ff3900728c */ /* 0x000fe40008745270 */
[----:B------:R-:W-:Y:S02]  /*1710*/  USEL UR4, URZ, 0x2, UP0 ;  /* 0x00000002ff047887 */ /* 0x000fe40008000000 */
[----:B------:R-:W-:Y:S02]  /*1720*/  USEL UR8, URZ, 0x1, UP2 ;  /* 0x00000001ff087887 */ /* 0x000fe40009000000 */
[----:B------:R-:W-:-:S02]  /*1730*/  UISETP.NE.AND UP2, UPT, UR57, URZ, UPT ;  /* 0x000000ff3900728c */ /* 0x000fc4000bf45270 */
[----:B------:R-:W-:Y:S02]  /*1740*/  USEL UR5, URZ, 0x4, UP1 ;  /* 0x00000004ff057887 */ /* 0x000fe40008800000 */
[----:B------:R-:W-:Y:S02]  /*1750*/  UISETP.NE.AND UP0, UPT, UR57, 0x1, UPT ;  /* 0x000000013900788c */ /* 0x000fe4000bf05270 */
[----:B------:R-:W-:Y:S02]  /*1760*/  USEL UR6, URZ, 0x8, UP1 ;  /* 0x00000008ff067887 */ /* 0x000fe40008800000 */
[----:B------:R-:W-:Y:S02]  /*1770*/  USEL UR7, UR5, 0x4, UP2 ;  /* 0x0000000405077887 */ /* 0x000fe40009000000 */
[----:B------:R-:W-:Y:S02]  /*1780*/  USEL UR4, UR4, 0x2, UP0 ;  /* 0x0000000204047887 */ /* 0x000fe40008000000 */
[----:B------:R-:W-:-:S02]  /*1790*/  USEL UR5, UR6, 0x8, UP0 ;  /* 0x0000000806057887 */ /* 0x000fc40008000000 */
[----:B------:R-:W-:-:S04]  /*17a0*/  UIADD3 UR4, UPT, UPT, UR4, UR7, UR8 ;  /* 0x0000000704047290 */ /* 0x000fc8000fffe008 */
[----:B------:R-:W-:-:S06]  /*17b0*/  UIADD3 UR4, UPT, UPT, UR4, UR5, URZ ;  /* 0x0000000504047290 */ /* 0x000fcc000fffe0ff */
[----:B------:R-:W-:-:S07]  /*17c0*/  MOV R2, UR4 ;  /* 0x0000000400027c02 */ /* 0x000fce0008000f00 */
.L_x_18:
[----:B------:R-:W1:Y:S01]  /*17d0*/  S2UR UR36, SR_CTAID.Z ;  /* 0x00000000002479c3 */ /* 0x000e620000002700 */
[----:B------:R-:W-:Y:S01]  /*17e0*/  UISETP.GE.AND UP0, UPT, UR23, 0x1, UPT ;  /* 0x000000011700788c */ /* 0x000fe2000bf06270 */
[----:B------:R-:W-:-:S08]  /*17f0*/  UMOV UR31, 0x3 ;  /* 0x00000003001f7882 */ /* 0x000fd00000000000 */
[----:B------:R-:W-:Y:S05]  /*1800*/  BRA.U !UP0, `(.L_x_19) ;  /* 0x0000000108d47547 */ /* 0x000fea000b800000 */
[----:B------:R-:W2:Y:S01]  /*1810*/  LDCU.128 UR12, c[0x0][0xb10] ;  /* 0x00016200ff0c77ac */ /* 0x000ea20008000c00 */
[----:B------:R-:W3:Y:S01]  /*1820*/  LDCU UR6, c[0x0][0x370] ;  /* 0x00006e00ff0677ac */ /* 0x000ee20008000800 */
[----:B------:R-:W4:Y:S01]  /*1830*/  LDCU UR5, c[0x0][0x374] ;  /* 0x00006e80ff0577ac */ /* 0x000f220008000800 */
[----:B------:R-:W1:Y:S01]  /*1840*/  LDCU UR29, c[0x0][0xb0c] ;  /* 0x00016180ff1d77ac */ /* 0x000e620008000800 */
[----:B------:R-:W1:Y:S01]  /*1850*/  LDCU UR4, c[0x0][0xb20] ;  /* 0x00016400ff0477ac */ /* 0x000e620008000800 */
[----:B------:R-:W1:Y:S01]  /*1860*/  LDCU.64 UR8, c[0x0][0xb28] ;  /* 0x00016500ff0877ac */ /* 0x000e620008000a00 */
[----:B--2---:R-:W-:Y:S02]  /*1870*/  UISETP.NE.AND UP0, UPT, UR14, 0x1, UPT ;  /* 0x000000010e00788c */ /* 0x004fe4000bf05270 */
[----:B----4-:R-:W-:Y:S02]  /*1880*/  UIMAD.WIDE.U32 UR10, UR5, UR15, URZ ;  /* 0x0000000f050a72a5 */ /* 0x010fe4000f8e00ff */
[----:B---3--:R-:W-:-:S02]  /*1890*/  UIMAD.WIDE.U32 UR18, UR6, UR12, URZ ;  /* 0x0000000c061272a5 */ /* 0x008fc4000f8e00ff */
[----:B-1----:R-:W-:Y:S02]  /*18a0*/  UISETP.NE.AND UP1, UPT, UR29, 0x1, UPT ;  /* 0x000000011d00788c */ /* 0x002fe4000bf25270 */
[----:B------:R-:W-:Y:S01]  /*18b0*/  UISETP.NE.AND UP2, UPT, UR23, 0x1, UPT ;  /* 0x000000011700788c */ /* 0x000fe2000bf45270 */
[----:B------:R-:W-:Y:S02]  /*18c0*/  UMOV UR10, UR11 ;  /* 0x0000000b000a7c82 */ /* 0x000fe40008000000 */
[----:B------:R-:W-:Y:S01]  /*18d0*/  UMOV UR18, UR19 ;  /* 0x0000001300127c82 */ /* 0x000fe20008000000 */
[----:B------:R-:W-:Y:S02]  /*18e0*/  @UP0 USHF.R.U32.HI UR5, URZ, UR4, UR10 ;  /* 0x00000004ff050299 */ /* 0x000fe4000801160a */
[----:B------:R-:W-:Y:S02]  /*18f0*/  UIMAD.WIDE.U32 UR20, UR45, UR15, URZ ;  /* 0x0000000f2d1472a5 */ /* 0x000fe4000f8e00ff */
[----:B------:R-:W-:-:S02]  /*1900*/  UIMAD.WIDE.U32 UR10, UR5, UR8, URZ ;  /* 0x00000008050a72a5 */ /* 0x000fc4000f8e00ff */
[----:B------:R-:W-:Y:S02]  /*1910*/  @UP1 USHF.R.U32.HI UR6, URZ, UR13, UR18 ;  /* 0x0000000dff061299 */ /* 0x000fe40008011612 */
[----:B------:R-:W-:Y:S02]  /*1920*/  UIMAD.WIDE.U32 UR16, UR46, UR12, URZ ;  /* 0x0000000c2e1072a5 */ /* 0x000fe4000f8e00ff */
[----:B------:R-:W-:Y:S01]  /*1930*/  UIMAD.WIDE.U32 UR18, UR6, UR8, URZ ;  /* 0x00000008061272a5 */ /* 0x000fe2000f8e00ff */
[----:B------:R-:W-:Y:S01]  /*1940*/  UMOV UR20, UR21 ;  /* 0x0000001500147c82 */ /* 0x000fe20008000000 */
[----:B------:R-:W-:Y:S01]  /*1950*/  UMOV UR10, UR11 ;  /* 0x0000000b000a7c82 */ /* 0x000fe20008000000 */
[----:B------:R-:W-:Y:S02]  /*1960*/  USHF.R.U32.HI UR20, URZ, UR4, UR20 ;  /* 0x00000004ff147299 */ /* 0x000fe40008011614 */
[----:B------:R-:W-:Y:S02]  /*1970*/  @UP2 USHF.R.U32.HI UR5, URZ, UR9, UR10 ;  /* 0x00000009ff052299 */ /* 0x000fe4000801160a */
[----:B------:R-:W-:Y:S01]  /*1980*/  UMOV UR7, UR19 ;  /* 0x0000001300077c82 */ /* 0x000fe20008000000 */
[----:B------:R-:W-:Y:S01]  /*1990*/  UMOV UR16, UR17 ;  /* 0x0000001100107c82 */ /* 0x000fe20008000000 */
[----:B------:R-:W-:-:S02]  /*19a0*/  @UP2 USHF.R.U32.HI UR6, URZ, UR9, UR7 ;  /* 0x00000009ff062299 */ /* 0x000fc40008011607 */
[----:B------:R-:W-:Y:S02]  /*19b0*/  USHF.R.U32.HI UR13, URZ, UR13, UR16 ;  /* 0x0000000dff0d7299 */ /* 0x000fe40008011610 */
[----:B------:R-:W-:Y:S02]  /*19c0*/  USEL UR4, UR45, UR20, !UP0 ;  /* 0x000000142d047287 */ /* 0x000fe4000c000000 */
[----:B------:R-:W-:Y:S02]  /*19d0*/  UIMAD UR7, UR5, UR23, URZ ;  /* 0x00000017050772a4 */ /* 0x000fe4000f8e02ff */
[----:B------:R-:W-:Y:S02]  /*19e0*/  USEL UR5, UR46, UR13, !UP1 ;  /* 0x0000000d2e057287 */ /* 0x000fe4000c800000 */
[----:B------:R-:W-:Y:S02]  /*19f0*/  UIMAD UR12, UR6, UR23, URZ ;  /* 0x00000017060c72a4 */ /* 0x000fe4000f8e02ff */
[----:B------:R-:W-:-:S02]  /*1a00*/  UISETP.GE.AND UP0, UPT, UR4, UR7, UPT ;  /* 0x000000070400728c */ /* 0x000fc4000bf06270 */
[----:B------:R-:W-:Y:S02]  /*1a10*/  UIMAD.WIDE.U32 UR10, UR4, UR8, URZ ;  /* 0x00000008040a72a5 */ /* 0x000fe4000f8e00ff */
[----:B------:R-:W-:Y:S02]  /*1a20*/  UISETP.GE.OR UP0, UPT, UR5, UR12, UP0 ;  /* 0x0000000c0500728c */ /* 0x000fe40008706670 */
[----:B------:R-:W-:Y:S02]  /*1a30*/  UIMAD.WIDE.U32 UR12, UR5, UR8, URZ ;  /* 0x00000008050c72a5 */ /* 0x000fe4000f8e00ff */
[----:B------:R-:W-:Y:S01]  /*1a40*/  UIADD3 UR10, UPT, UPT, -UR4, URZ, URZ ;  /* 0x000000ff040a7290 */ /* 0x000fe2000fffe1ff */
[----:B------:R-:W-:Y:S01]  /*1a50*/  UMOV UR8, UR11 ;  /* 0x0000000b00087c82 */ /* 0x000fe20008000000 */
[----:B------:R-:W-:Y:S02]  /*1a60*/  UIADD3 UR11, UPT, UPT, -UR5, URZ, URZ ;  /* 0x000000ff050b7290 */ /* 0x000fe4000fffe1ff */
[----:B------:R-:W-:-:S03]  /*1a70*/  USHF.R.U32.HI UR8, URZ, UR9, UR8 ;  /* 0x00000009ff087299 */ /* 0x000fc60008011608 */
[----:B------:R-:W-:Y:S01]  /*1a80*/  @!UP0 UMOV UR7, UR13 ;  /* 0x0000000d00078c82 */ /* 0x000fe20008000000 */
[----:B------:R-:W-:Y:S02]  /*1a90*/  UIMAD UR45, UR14, UR10, UR45 ;  /* 0x0000000a0e2d72a4 */ /* 0x000fe4000f8e022d */
[----:B------:R-:W-:Y:S02]  /*1aa0*/  USEL UR8, UR4, UR8, !UP2 ;  /* 0x0000000804087287 */ /* 0x000fe4000d000000 */
[----:B------:R-:W-:Y:S02]  /*1ab0*/  @!UP0 USHF.R.U32.HI UR7, URZ, UR9, UR7 ;  /* 0x00000009ff078299 */ /* 0x000fe40008011607 */
[----:B------:R-:W-:Y:S02]  /*1ac0*/  UIADD3 UR9, UPT, UPT, -UR8, URZ, URZ ;  /* 0x000000ff08097290 */ /* 0x000fe4000fffe1ff */
[----:B------:R-:W-:Y:S02]  /*1ad0*/  @!UP0 USEL UR7, UR5, UR7, !UP2 ;  /* 0x0000000705078287 */ /* 0x000fe4000d000000 */
[----:B------:R-:W-:-:S02]  /*1ae0*/  UIMAD UR9, UR23, UR9, UR4 ;  /* 0x00000009170972a4 */ /* 0x000fc4000f8e0204 */
[----:B------:R-:W-:Y:S02]  /*1af0*/  @!UP0 UIADD3 UR8, UPT, UPT, UR8, -UR7, URZ ;  /* 0x8000000708088290 */ /* 0x000fe4000fffe0ff */
[----:B------:R-:W-:Y:S02]  /*1b00*/  @!UP0 UIMAD UR6, UR9, UR6, UR7 ;  /* 0x00000006090682a4 */ /* 0x000fe4000f8e0207 */
[----:B------:R-:W-:Y:S02]  /*1b10*/  @!UP0 UIMAD UR4, UR8, UR23, UR5 ;  /* 0x00000017080482a4 */ /* 0x000fe4000f8e0205 */
[----:B------:R-:W-:Y:S02]  /*1b20*/  UIMAD UR46, UR29, UR11, UR46 ;  /* 0x0000000b1d2e72a4 */ /* 0x000fe4000f8e022e */
[----:B------:R-:W-:Y:S01]  /*1b30*/  UIMAD UR45, UR4, UR14, UR45 ;  /* 0x0000000e042d72a4 */ /* 0x000fe2000f8e022d */
[----:B------:R-:W-:Y:S02]  /*1b40*/  @!UP0 UMOV UR5, UR6 ;  /* 0x0000000600058c82 */ /* 0x000fe40008000000 */
[----:B------:R-:W-:-:S12]  /*1b50*/  UIMAD UR46, UR5, UR29, UR46 ;  /* 0x0000001d052e72a4 */ /* 0x000fd8000f8e022e */
.L_x_19:
[----:B------:R-:W-:Y:S02]  /*1b60*/  UISETP.NE.AND UP1, UPT, UR30, 0x1, UPT ;  /* 0x000000011e00788c */ /* 0x000fe4000bf25270 */
[----:B------:R-:W-:Y:S02]  /*1b70*/  ULOP3.LUT UR24, UR24, 0xffff, URZ, 0xc0, !UPT ;  /* 0x0000ffff18187892 */ /* 0x000fe4000f8ec0ff */
[----:B------:R-:W-:Y:S02]  /*1b80*/  ULOP3.LUT UR21, UR25, 0xffff, URZ, 0xc0, !UPT ;  /* 0x0000ffff19157892 */ /* 0x000fe4000f8ec0ff */
[----:B------:R-:W-:Y:S02]  /*1b90*/  UISETP.NE.AND UP0, UPT, UR22, 0x2, UPT ;  /* 0x000000021600788c */ /* 0x000fe4000bf05270 */
[----:B------:R-:W-:Y:S02]  /*1ba0*/  ULOP3.LUT UR28, UR28, 0x400, URZ, 0xc0, !UPT ;  /* 0x000004001c1c7892 */ /* 0x000fe4000f8ec0ff */
[----:B------:R-:W-:-:S02]  /*1bb0*/  ULOP3.LUT UR27, UR27, 0x400, URZ, 0xc0, !UPT ;  /* 0x000004001b1b7892 */ /* 0x000fc4000f8ec0ff */
[----:B------:R-:W-:Y:S02]  /*1bc0*/  USHF.L.U32 UR24, UR32, UR24, URZ ;  /* 0x0000001820187299 */ /* 0x000fe400080006ff */
[----:B------:R-:W-:Y:S01]  /*1bd0*/  USHF.L.U32 UR21, UR31, UR21, URZ ;  /* 0x000000151f157299 */ /* 0x000fe200080006ff */
[----:B------:R-:W-:Y:S11]  /*1be0*/  BRA.U UP1, `(.L_x_20) ;  /* 0x0000000101447547 */ /* 0x000ff6000b800000 */
[----:B------:R-:W2:Y:S01]  /*1bf0*/  LDCU.128 UR8, c[0x0][0xb10] ;  /* 0x00016200ff0877ac */ /* 0x000ea20008000c00 */
[----:B------:R-:W3:Y:S01]  /*1c00*/  LDCU UR12, c[0x0][0xb0c] ;  /* 0x00016180ff0c77ac */ /* 0x000ee20008000800 */
[----:B------:R-:W4:Y:S01]  /*1c10*/  LDCU UR13, c[0x0][0xb20] ;  /* 0x00016400ff0d77ac */ /* 0x000f220008000800 */
[----:B--2---:R-:W-:Y:S02]  /*1c20*/  UIMAD.WIDE.U32 UR6, UR46, UR8, URZ ;  /* 0x000000082e0672a5 */ /* 0x004fe4000f8e00ff */
[----:B------:R-:W-:Y:S02]  /*1c30*/  UIMAD.WIDE.U32 UR4, UR45, UR11, URZ ;  /* 0x0000000b2d0472a5 */ /* 0x000fe4000f8e00ff */
[----:B---3--:R-:W-:Y:S02]  /*1c40*/  UISETP.NE.AND UP2, UPT, UR12, 0x1, UPT ;  /* 0x000000010c00788c */ /* 0x008fe4000bf45270 */
[----:B------:R-:W-:Y:S01]  /*1c50*/  UISETP.NE.AND UP1, UPT, UR10, 0x1, UPT ;  /* 0x000000010a00788c */ /* 0x000fe2000bf25270 */
[----:B------:R-:W-:-:S02]  /*1c60*/  UMOV UR6, UR7 ;  /* 0x0000000700067c82 */ /* 0x000fc40008000000 */
[----:B------:R-:W-:Y:S01]  /*1c70*/  UMOV UR4, UR5 ;  /* 0x0000000500047c82 */ /* 0x000fe20008000000 */
[----:B------:R-:W-:Y:S02]  /*1c80*/  USHF.R.U32.HI UR9, URZ, UR9, UR6 ;  /* 0x00000009ff097299 */ /* 0x000fe40008011606 */
[----:B----4-:R-:W-:Y:S02]  /*1c90*/  USHF.R.U32.HI UR4, URZ, UR13, UR4 ;  /* 0x0000000dff047299 */ /* 0x010fe40008011604 */
[----:B------:R-:W-:Y:S02]  /*1ca0*/  USEL UR5, UR46, UR9, !UP2 ;  /* 0x000000092e057287 */ /* 0x000fe4000d000000 */
[----:B------:R-:W-:-:S04]  /*1cb0*/  USEL UR4, UR45, UR4, !UP1 ;  /* 0x000000042d047287 */ /* 0x000fc8000c800000 */
[----:B------:R-:W-:Y:S02]  /*1cc0*/  UIADD3 UR6, UPT, UPT, UR5, -UR4, URZ ;  /* 0x8000000405067290 */ /* 0x000fe4000fffe0ff */
[----:B------:R-:W-:Y:S02]  /*1cd0*/  UIADD3 UR4, UPT, UPT, -UR5, UR4, URZ ;  /* 0x0000000405047290 */ /* 0x000fe4000fffe1ff */
[----:B------:R-:W-:Y:S02]  /*1ce0*/  UIMAD UR45, UR6, UR10, UR45 ;  /* 0x0000000a062d72a4 */ /* 0x000fe4000f8e022d */
[----:B------:R-:W-:-:S12]  /*1cf0*/  UIMAD UR46, UR4, UR12, UR46 ;  /* 0x0000000c042e72a4 */ /* 0x000fd8000f8e022e */
.L_x_20:
[----:B------:R-:W-:Y:S05]  /*1d00*/  BRA.U !UP5, `(.L_x_21) ;  /* 0x000000010d0c7547 */ /* 0x000fea000b800000 */
[----:B------:R-:W-:Y:S01]  /*1d10*/  UCGABAR_WAIT ;  /* 0x0000000000007dc7 */ /* 0x000fe20008000000 */
[----:B------:R-:W-:Y:S01]  /*1d20*/  CCTL.IVALL ;  /* 0x00000000ff00798f */ /* 0x000fe20002000000 */
[----:B------:R-:W-:Y:S05]  /*1d30*/  BRA `(.L_x_22) ;  /* 0x0000000000047947 */ /* 0x000fea0003800000 */
.L_x_21:
[----:B------:R-:W-:Y:S06]  /*1d40*/  BAR.SYNC.DEFER_BLOCKING 0x0 ;  /* 0x0000000000007b1d */ /* 0x000fec0000010000 */
.L_x_22:
[----:B------:R-:W-:Y:S05]  /*1d50*/  BRA.U UP0, `(.L_x_23) ;  /* 0x0000002d00dc7547 */ /* 0x000fea000b800000 */
[----:B------:R-:W2:Y:S01]  /*1d60*/  LDCU UR6, c[0x0][0x38c] ;  /* 0x00007180ff0677ac */ /* 0x000ea20008000800 */
[----:B------:R-:W-:Y:S01]  /*1d70*/  PLOP3.LUT P1, PT, PT, PT, UP3, 0x80, 0x8 ;  /* 0x000000000008781c */ /* 0x000fe20003f2f038 */
[----:B------:R-:W-:Y:S01]  /*1d80*/  IMAD.MOV.U32 R12, RZ, RZ, 0x1 ;  /* 0x00000001ff0c7424 */ /* 0x000fe200078e00ff */
[----:B------:R-:W-:Y:S01]  /*1d90*/  ISETP.EQ.OR P2, PT, R0, RZ, P3 ;  /* 0x000000ff0000720c */ /* 0x000fe20001f42670 */
[----:B------:R-:W-:Y:S01]  /*1da0*/  UISETP.NE.AND UP1, UPT, UR22, URZ, UPT ;  /* 0x000000ff1600728c */ /* 0x000fe2000bf25270 */
[----:B------:R-:W-:Y:S02]  /*1db0*/  PLOP3.LUT P1, PT, P1, PT, PT, 0x8, 0x80 ;  /* 0x000000000080781c */ /* 0x000fe40000f2e170 */
[----:B------:R-:W-:Y:S01]  /*1dc0*/  CS2R R10, SRZ ;  /* 0x00000000000a7805 */ /* 0x000fe2000001ff00 */
[----:B------:R-:W-:Y:S01]  /*1dd0*/  IMAD.MOV.U32 R9, RZ, RZ, RZ ;  /* 0x000000ffff097224 */ /* 0x000fe200078e00ff */
[----:B------:R-:W3:Y:S01]  /*1de0*/  LDCU UR41, c[0x0][0x370] ;  /* 0x00006e00ff2977ac */ /* 0x000ee20008000800 */
[----:B------:R-:W-:Y:S01]  /*1df0*/  IMAD.MOV.U32 R8, RZ, RZ, 0x1 ;  /* 0x00000001ff087424 */ /* 0x000fe200078e00ff */
[----:B------:R-:W4:Y:S01]  /*1e00*/  LDCU.64 UR30, c[0x0][0x348] ;  /* 0x00006900ff1e77ac */ /* 0x000f220008000a00 */
[----:B------:R-:W1:Y:S01]  /*1e10*/  LDCU UR39, c[0x0][0x374] ;  /* 0x00006e80ff2777ac */ /* 0x000e620008000800 */
[----:B--2---:R-:W-:-:S02]  /*1e20*/  UIADD3 UR5, UPT, UPT, UR6, 0x1f, URZ ;  /* 0x0000001f06057890 */ /* 0x004fc4000fffe0ff */
[----:B------:R-:W-:Y:S02]  /*1e30*/  UIADD3 UR50, UPT, UPT, UR6, 0x3e, URZ ;  /* 0x0000003e06327890 */ /* 0x000fe4000fffe0ff */
[----:B------:R-:W-:-:S04]  /*1e40*/  USHF.R.S32.HI UR4, URZ, 0x1f, UR5 ;  /* 0x0000001fff047899 */ /* 0x000fc80008011405 */
[----:B------:R-:W-:Y:S02]  /*1e50*/  ULEA.HI UR4, UR4, UR5, URZ, 0x5 ;  /* 0x0000000504047291 */ /* 0x000fe4000f8f28ff */
[----:B------:R-:W-:Y:S02]  /*1e60*/  USHF.L.U32 UR5, UR26, 0x5, URZ ;  /* 0x000000051a057899 */ /* 0x000fe400080006ff */
[----:B------:R-:W-:Y:S02]  /*1e70*/  USHF.R.S32.HI UR43, URZ, 0x5, UR4 ;  /* 0x00000005ff2b7899 */ /* 0x000fe40008011404 */
[----:B------:R-:W-:Y:S02]  /*1e80*/  UIADD3 UR4, UPT, UPT, UR6, -0x1, URZ ;  /* 0xffffffff06047890 */ /* 0x000fe4000fffe0ff */
[----:B------:R-:W-:Y:S02]  /*1e90*/  UISETP.LT.U32.AND UP0, UPT, UR43, 0x36, UPT ;  /* 0x000000362b00788c */ /* 0x000fe4000bf01070 */
[----:B------:R-:W-:-:S02]  /*1ea0*/  UISETP.GE.U32.AND UP2, UPT, UR4, -0x3f, UPT ;  /* 0xffffffc10400788c */ /* 0x000fc4000bf46070 */
[----:B------:R-:W-:Y:S02]  /*1eb0*/  USEL UR42, UR43, 0x36, UP0 ;  /* 0x000000362b2a7887 */ /* 0x000fe40008000000 */
[----:B------:R-:W-:Y:S02]  /*1ec0*/  ULOP3.LUT UR44, UR5, 0x20, URZ, 0xe2, !UPT ;  /* 0x00000020052c7892 */ /* 0x000fe4000f8ee2ff */
[----:B------:R-:W-:Y:S02]  /*1ed0*/  UIADD3 UR25, UPT, UPT, UR42, -0x1, URZ ;  /* 0xffffffff2a197890 */ /* 0x000fe4000fffe0ff */
[----:B------:R-:W-:Y:S02]  /*1ee0*/  USEL UR26, UR34, 0x2, UP1 ;  /* 0x00000002221a7887 */ /* 0x000fe40008800000 */
[----:B------:R-:W-:Y:S02]  /*1ef0*/  UIADD3 UR47, UPT, UPT, UR43, -UR42, URZ ;  /* 0x8000002a2b2f7290 */ /* 0x000fe4000fffe0ff */
[----:B------:R-:W-:Y:S01]  /*1f00*/  @UP2 UIADD3 UR25, UPT, UPT, UR42, URZ, URZ ;  /* 0x000000ff2a192290 */ /* 0x000fe2000fffe0ff */
[----:B------:R-:W-:-:S03]  /*1f10*/  UMOV UR5, URZ ;  /* 0x000000ff00057c82 */ /* 0x000fc60008000000 */
[----:B-1-34-:R-:W-:-:S12]  /*1f20*/  UIADD3 UR25, UPT, UPT, UR25, 0x1, URZ ;  /* 0x0000000119197890 */ /* 0x01afd8000fffe0ff */
.L_x_43:
[----:B------:R-:W-:Y:S01]  /*1f30*/  UISETP.NE.AND UP0, UPT, UR48, URZ, UPT ;  /* 0x000000ff3000728c */ /* 0x000fe2000bf05270 */
[----:B------:R-:W1:Y:S08]  /*1f40*/  S2UR UR48, SR_CgaCtaId ;  /* 0x00000000003079c3 */ /* 0x000e700000008800 */
[----:B------:R-:W-:Y:S05]  /*1f50*/  BRA.U UP0, `(.L_x_24) ;  /* 0x0000000100347547 */ /* 0x000fea000b800000 */
[----:B------:R-:W2:Y:S01]  /*1f60*/  S2R R0, SR_CgaCtaId ;  /* 0x0000000000007919 */ /* 0x000ea20000008800 */
[----:B------:R-:W-:-:S04]  /*1f70*/  MOV R2, 0x400 ;  /* 0x0000040000027802 */ /* 0x000fc80000000f00 */
[----:B--2---:R-:W-:Y:S02]  /*1f80*/  LEA R0, R0, R2, 0x18 ;  /* 0x0000000200007211 */ /* 0x004fe400078ec0ff */
[----:B------:R-:W-:-:S03]  /*1f90*/  SHF.L.U32 R2, R8, 0x1f, RZ ;  /* 0x0000001f08027819 */ /* 0x000fc600000006ff */
[----:B------:R-:W-:-:S04]  /*1fa0*/  IMAD R0, R9, 0x8, R0 ;  /* 0x0000000809007824 */ /* 0x000fc800078e0200 */
[----:B------:R-:W2:Y:S02]  /*1fb0*/  SYNCS.PHASECHK.TRANS64.TRYWAIT P0, [R0+URZ+0x3f0], R2 ;  /* 0x0003f002000075a7 */ /* 0x000ea400080011ff */
[----:B--2---:R-:W-:Y:S05]  /*1fc0*/  @!P0 BRA `(.L_x_25) ;  /* 0x0000006800b08947 */ /* 0x004fea0003800000 */
.L_x_153:
[----:B------:R-:W-:Y:S01]  /*1fd0*/  VIADD R9, R9, 0x1 ;  /* 0x0000000109097836 */ /* 0x000fe20000000000 */
[----:B------:R2:W-:Y:S04]  /*1fe0*/  SYNCS.ARRIVE.TRANS64.A1T0 RZ, [R0+URZ+0x3e0], RZ ;  /* 0x0003e0ff00ff79a7 */ /* 0x0005e800081000ff */
[----:B------:R-:W-:-:S04]  /*1ff0*/  ISETP.NE.AND P0, PT, R9, 0x2, PT ;  /* 0x000000020900780c */ /* 0x000fc80003f05270 */
[----:B------:R-:W-:Y:S02]  /*2000*/  SEL R9, R9, RZ, P0 ;  /* 0x000000ff09097207 */ /* 0x000fe40000000000 */
[----:B--2---:R-:W-:-:S04]  /*2010*/  SEL R0, RZ, 0x1, P0 ;  /* 0x00000001ff007807 */ /* 0x004fc80000000000 */
[----:B------:R-:W-:-:S07]  /*2020*/  LOP3.LUT R8, R8, R0, RZ, 0x3c, !PT ;  /* 0x0000000008087212 */ /* 0x000fce00078e3cff */
.L_x_24:
[----:B------:R-:W-:Y:S01]  /*2030*/  UMOV UR6, 0x400 ;  /* 0x0000040000067882 */ /* 0x000fe20000000000 */
[----:B------:R-:W-:Y:S01]  /*2040*/  SHF.L.U32 R0, R12, 0x1f, RZ ;  /* 0x0000001f0c007819 */ /* 0x000fe200000006ff */
[----:B-1----:R-:W-:Y:S02]  /*2050*/  ULEA UR6, UR48, UR6, 0x18 ;  /* 0x0000000630067291 */ /* 0x002fe4000f8ec0ff */
[----:B------:R-:W-:Y:S02]  /*2060*/  UISETP.GE.U32.AND UP0, UPT, UR50, 0x3f, UPT ;  /* 0x0000003f3200788c */ /* 0x000fe4000bf06070 */
[----:B------:R-:W-:Y:S02]  /*2070*/  ULEA UR4, UR5, UR6, 0x3 ;  /* 0x0000000605047291 */ /* 0x000fe4000f8e18ff */
[----:B------:R-:W-:Y:S02]  /*2080*/  ULEA UR11, UR45, UR49, 0x1 ;  /* 0x000000312d0b7291 */ /* 0x000fe4000f8e08ff */
[----:B------:R-:W-:-:S02]  /*2090*/  ULEA UR35, UR46, UR44, 0x6 ;  /* 0x0000002c2e237291 */ /* 0x000fc4000f8e30ff */
[----:B------:R-:W-:Y:S01]  /*20a0*/  USHF.L.U32 UR11, UR11, 0x5, URZ ;  /* 0x000000050b0b7899 */ /* 0x000fe200080006ff */
[----:B------:R-:W-:Y:S02]  /*20b0*/  UMOV UR13, URZ ;  /* 0x000000ff000d7c82 */ /* 0x000fe40008000000 */
[----:B------:R1:W2:Y:S01]  /*20c0*/  SYNCS.PHASECHK.TRANS64.TRYWAIT P0, [UR4+0x1b0], R0 ;  /* 0x0001b000ff0075a7 */ /* 0x0002a20008001104 */
[----:B------:R-:W-:Y:S08]  /*20d0*/  BRA.U !UP0, `(.L_x_26) ;  /* 0x0000000108c47547 */ /* 0x000ff0000b800000 */
[----:B------:R-:W-:Y:S01]  /*20e0*/  UMOV UR7, URZ ;  /* 0x000000ff00077c82 */ /* 0x000fe20008000000 */
[----:B------:R-:W-:-:S05]  /*20f0*/  UMOV UR4, UR5 ;  /* 0x0000000500047c82 */ /* 0x000fca0008000000 */
.L_x_32:
[----:B------:R-:W-:Y:S01]  /*2100*/  ULEA UR33, UR4, UR6, 0x3 ;  /* 0x0000000604217291 */ /* 0x000fe2000f8e18ff */
[----:B------:R-:W-:Y:S01]  /*2110*/  @!P3 MOV R2, 0x1000 ;  /* 0x000010000002b802 */ /* 0x000fe20000000f00 */
[----:B--2-4-:R-:W-:Y:S10]  /*2120*/  @P0 BRA `(.L_x_27) ;  /* 0x00000000000c0947 */ /* 0x014ff40003800000 */
[----:B------:R-:W-:-:S04]  /*2130*/  SHF.L.U32 R3, R12, 0x1f, RZ ;  /* 0x0000001f0c037819 */ /* 0x000fc800000006ff */
[----:B------:R-:W2:Y:S02]  /*2140*/  SYNCS.PHASECHK.TRANS64.TRYWAIT P0, [UR33+0x1b0], R3 ;  /* 0x0001b003ff0075a7 */ /* 0x000ea40008001121 */
[----:B--2---:R-:W-:Y:S05]  /*2150*/  @!P0 BRA `(.L_x_28) ;  /* 0x0000006800608947 */ /* 0x004fea0003800000 */
.L_x_27:
[----:B------:R2:W-:Y:S01]  /*2160*/  @!P3 SYNCS.ARRIVE.TRANS64 RZ, [UR33], R2 ;  /* 0x00000002ffffb9a7 */ /* 0x0005e20008000021 */
[----:B------:R-:W-:-:S04]  /*2170*/  ULOP3.LUT UR5, UR26, 0x2, URZ, 0xfc, !UPT ;  /* 0x000000021a057892 */ /* 0x000fc8000f8efcff */
[----:B------:R-:W-:-:S09]  /*2180*/  UISETP.NE.AND UP0, UPT, UR5, 0x2, UPT ;  /* 0x000000020500788c */ /* 0x000fd2000bf05270 */
[----:B------:R-:W-:Y:S05]  /*2190*/  BRA.U UP0, `(.L_x_29) ;  /* 0x0000000100047547 */ /* 0x000fea000b800000 */
[----:B------:R-:W-:Y:S05]  /*21a0*/  BPT.TRAP 0x1 ;  /* 0x000000040000795c */ /* 0x000fea0000300000 */
.L_x_29:
[----:B------:R-:W-:Y:S04]  /*21b0*/  BSSY.RECONVERGENT B0, `(.L_x_30) ;  /* 0x0000003000007945 */ /* 0x000fe80003800200 */
[----:B------:R-:W-:Y:S05]  /*21c0*/  @P2 BRA `(.L_x_31) ;  /* 0x0000000000042947 */ /* 0x000fea0003800000 */
[----:B------:R-:W-:Y:S05]  /*21d0*/  BPT.TRAP 0x1 ;  /* 0x000000040000795c */ /* 0x000fea0000300000 */
.L_x_31:
[----:B------:R-:W-:Y:S05]  /*21e0*/  BSYNC.RECONVERGENT B0 ;  /* 0x0000000000007941 */ /* 0x000fea0003800200 */
.L_x_30:
[----:B------:R-:W-:Y:S02]  /*21f0*/  UIADD3 UR5, UPT, UPT, UR4, 0x1, URZ ;  /* 0x0000000104057890 */ /* 0x000fe4000fffe0ff */
[----:B------:R-:W-:Y:S02]  /*2200*/  USHF.L.U32 UR4, UR4, 0xb, URZ ;  /* 0x0000000b04047899 */ /* 0x000fe400080006ff */
[----:B------:R-:W-:Y:S02]  /*2210*/  UISETP.NE.AND UP0, UPT, UR5, 0x36, UPT ;  /* 0x000000360500788c */ /* 0x000fe4000bf05270 */
[----:B------:R-:W-:Y:S02]  /*2220*/  USHF.L.U32 UR34, UR7, 0x5, URZ ;  /* 0x0000000507227899 */ /* 0x000fe400080006ff */
[----:B------:R-:W-:Y:S02]  /*2230*/  USEL UR9, URZ, 0x1, UP0 ;  /* 0x00000001ff097887 */ /* 0x000fe40008000000 */
[----:B------:R-:W-:-:S02]  /*2240*/  USEL UR5, UR5, URZ, UP0 ;  /* 0x000000ff05057287 */ /* 0x000fc40008000000 */
[----:B------:R-:W-:Y:S02]  /*2250*/  UIADD3 UR14, UP0, UPT, UR30, 0x180, URZ ;  /* 0x000001801e0e7890 */ /* 0x000fe4000ff1e0ff */
[----:B------:R-:W-:Y:S01]  /*2260*/  ULEA UR8, UR5, UR6, 0x3 ;  /* 0x0000000605087291 */ /* 0x000fe2000f8e18ff */
[----:B------:R-:W-:Y:S01]  /*2270*/  LOP3.LUT R12, R12, UR9, RZ, 0x3c, !PT ;  /* 0x000000090c0c7c12 */ /* 0x000fe2000f8e3cff */
[----:B------:R-:W-:Y:S02]  /*2280*/  UIADD3 UR7, UPT, UPT, UR7, 0x1, URZ ;  /* 0x0000000107077890 */ /* 0x000fe4000fffe0ff */
[----:B------:R-:W-:Y:S01]  /*2290*/  UIADD3 UR16, UP1, UPT, UR30, 0x80, URZ ;  /* 0x000000801e107890 */ /* 0x000fe2000ff3e0ff */
[----:B-1----:R-:W-:Y:S01]  /*22a0*/  SHF.L.U32 R0, R12, 0x1f, RZ ;  /* 0x0000001f0c007819 */ /* 0x002fe200000006ff */
[----:B------:R-:W-:Y:S02]  /*22b0*/  ULOP3.LUT UR32, UR28, UR4, URZ, 0xfc, !UPT ;  /* 0x000000041c207292 */ /* 0x000fe4000f8efcff */
[----:B------:R-:W-:Y:S01]  /*22c0*/  UIADD3.X UR15, UPT, UPT, URZ, UR31, URZ, UP0, !UPT ;  /* 0x0000001fff0f7290 */ /* 0x000fe200087fe4ff */
[----:B------:R3:W4:Y:S01]  /*22d0*/  SYNCS.PHASECHK.TRANS64.TRYWAIT P0, [UR8+0x1b0], R0 ;  /* 0x0001b000ff0075a7 */ /* 0x0007220008001108 */
[----:B------:R-:W-:-:S02]  /*22e0*/  ULOP3.LUT UR8, UR27, UR4, URZ, 0xfc, !UPT ;  /* 0x000000041b087292 */ /* 0x000fc4000f8efcff */
[----:B------:R-:W-:Y:S02]  /*22f0*/  UISETP.NE.AND UP0, UPT, UR7, UR25, UPT ;  /* 0x000000190700728c */ /* 0x000fe4000bf05270 */
[----:B------:R-:W-:Y:S02]  /*2300*/  UIADD3.X UR17, UPT, UPT, URZ, UR31, URZ, UP1, !UPT ;  /* 0x0000001fff117290 */ /* 0x000fe40008ffe4ff */
[----:B------:R-:W-:Y:S02]  /*2310*/  UIADD3 UR32, UPT, UPT, UR6, 0x2800, UR32 ;  /* 0x0000280006207890 */ /* 0x000fe4000fffe020 */
[----:B------:R-:W-:Y:S02]  /*2320*/  UPRMT UR13, URZ, 0x5410, UR24 ;  /* 0x00005410ff0d7896 */ /* 0x000fe40008000018 */
[----:B------:R-:W-:Y:S02]  /*2330*/  UIADD3 UR8, UPT, UPT, UR6, 0x1d800, UR8 ;  /* 0x0001d80006087890 */ /* 0x000fe4000fffe008 */
[----:B------:R-:W-:Y:S01]  /*2340*/  UPRMT UR4, URZ, 0x5410, UR21 ;  /* 0x00005410ff047896 */ /* 0x000fe20008000015 */
[----:B------:R-:W-:Y:S01]  /*2350*/  UMOV UR18, 0x0 ;  /* 0x0000000000127882 */ /* 0x000fe20000000000 */
[----:B------:R-:W-:Y:S01]  /*2360*/  UMOV UR19, 0x10000000 ;  /* 0x1000000000137882 */ /* 0x000fe20000000000 */
[----:B------:R-:W-:Y:S01]  /*2370*/  UMOV UR12, UR36 ;  /* 0x00000024000c7c82 */ /* 0x000fe20008000000 */
[----:B------:R-:W-:Y:S01]  /*2380*/  UMOV UR9, UR33 ;  /* 0x0000002100097c82 */ /* 0x000fe20008000000 */
[----:B------:R-:W-:Y:S01]  /*2390*/  UMOV UR10, UR34 ;  /* 0x00000022000a7c82 */ /* 0x000fe20008000000 */
[----:B------:R1:W-:Y:S03]  /*23a0*/  UTMALDG.3D.MULTICAST [UR32], [UR16], UR13, desc[UR18] ;  /* 0x00001220100073b4 */ /* 0x0003e6000801180d */
[----:B------:R2:W-:Y:S01]  /*23b0*/  UTMALDG.3D.MULTICAST [UR8], [UR14], UR4, desc[UR18] ;  /* 0x000012080e0073b4 */ /* 0x0005e20008011804 */
[----:B-1----:R-:W-:Y:S01]  /*23c0*/  UMOV UR13, UR25 ;  /* 0x00000019000d7c82 */ /* 0x002fe20008000000 */
[----:B--2---:R-:W-:Y:S01]  /*23d0*/  UMOV UR4, UR5 ;  /* 0x0000000500047c82 */ /* 0x004fe20008000000 */
[----:B---3--:R-:W-:Y:S05]  /*23e0*/  BRA.U UP0, `(.L_x_32) ;  /* 0xfffffffd00447547 */ /* 0x008fea000b83ffff */
.L_x_26:
[----:B------:R-:W-:Y:S01]  /*23f0*/  ULEA UR4, UR5, UR6, 0x3 ;  /* 0x0000000605047291 */ /* 0x000fe2000f8e18ff */
[----:B-1----:R-:W-:Y:S01]  /*2400*/  SHF.L.U32 R0, R12, 0x1f, RZ ;  /* 0x0000001f0c007819 */ /* 0x002fe200000006ff */
[----:B------:R-:W-:Y:S01]  /*2410*/  @!P1 SYNCS.ARRIVE.TRANS64.A1T0 RZ, [UR6+0x378], RZ ;  /* 0x000378ffffff99a7 */ /* 0x000fe20008100006 */
[----:B------:R-:W-:-:S06]  /*2420*/  UISETP.GT.AND UP0, UPT, UR43, UR42, UPT ;  /* 0x0000002a2b00728c */ /* 0x000fcc000bf04270 */
[----:B--2-4-:R1:W2:Y:S03]  /*2430*/  SYNCS.PHASECHK.TRANS64.TRYWAIT P0, [UR4+0x1b0], R0 ;  /* 0x0001b000ff0075a7 */ /* 0x0142a60008001104 */
[----:B------:R-:W-:Y:S05]  /*2440*/  BRA.U !UP0, `(.L_x_33) ;  /* 0x0000000108c87547 */ /* 0x000fea000b800000 */
[----:B------:R-:W-:Y:S01]  /*2450*/  UIADD3 UR29, UPT, UPT, UR47, UR13, URZ ;  /* 0x0000000d2f1d7290 */ /* 0x000fe2000fffe0ff */
[----:B------:R-:W-:-:S11]  /*2460*/  UMOV UR4, UR5 ;  /* 0x0000000500047c82 */ /* 0x000fd60008000000 */
.L_x_39:
[----:B------:R-:W-:Y:S01]  /*2470*/  ULEA UR17, UR4, UR6, 0x3 ;  /* 0x0000000604117291 */ /* 0x000fe2000f8e18ff */
[----:B--2---:R-:W-:Y:S01]  /*2480*/  @!P3 MOV R2, 0x1000 ;  /* 0x000010000002b802 */ /* 0x004fe20000000f00 */
[----:B--2-4-:R-:W-:Y:S10]  /*2490*/  @P0 BRA `(.L_x_34) ;  /* 0x00000000000c0947 */ /* 0x014ff40003800000 */
[----:B------:R-:W-:-:S04]  /*24a0*/  SHF.L.U32 R3, R12, 0x1f, RZ ;  /* 0x0000001f0c037819 */ /* 0x000fc800000006ff */
[----:B------:R-:W2:Y:S02]  /*24b0*/  SYNCS.PHASECHK.TRANS64.TRYWAIT P0, [UR17+0x1b0], R3 ;  /* 0x0001b003ff0075a7 */ /* 0x000ea40008001111 */
[----:B--2---:R-:W-:Y:S05]  /*24c0*/  @!P0 BRA `(.L_x_35) ;  /* 0x00000064009c8947 */ /* 0x004fea0003800000 */
.L_x_34:
[----:B------:R2:W-:Y:S01]  /*24d0*/  @!P3 SYNCS.ARRIVE.TRANS64 RZ, [UR17], R2 ;  /* 0x00000002ffffb9a7 */ /* 0x0005e20008000011 */
[----:B------:R-:W-:-:S04]  /*24e0*/  ULOP3.LUT UR5, UR26, 0x2, URZ, 0xfc, !UPT ;  /* 0x000000021a057892 */ /* 0x000fc8000f8efcff */
[----:B------:R-:W-:-:S09]  /*24f0*/  UISETP.NE.AND UP0, UPT, UR5, 0x2, UPT ;  /* 0x000000020500788c */ /* 0x000fd2000bf05270 */
[----:B------:R-:W-:Y:S05]  /*2500*/  BRA.U UP0, `(.L_x_36) ;  /* 0x0000000100047547 */ /* 0x000fea000b800000 */
[----:B------:R-:W-:Y:S05]  /*2510*/  BPT.TRAP 0x1 ;  /* 0x000000040000795c */ /* 0x000fea0000300000 */
.L_x_36:
[----:B------:R-:W-:Y:S04]  /*2520*/  BSSY.RECONVERGENT B0, `(.L_x_37) ;  /* 0x0000003000007945 */ /* 0x000fe80003800200 */
[----:B------:R-:W-:Y:S05]  /*2530*/  @P2 BRA `(.L_x_38) ;  /* 0x0000000000042947 */ /* 0x000fea0003800000 */
[----:B------:R-:W-:Y:S05]  /*2540*/  BPT.TRAP 0x1 ;  /* 0x000000040000795c */ /* 0x000fea0000300000 */
.L_x_38:
[----:B------:R-:W-:Y:S05]  /*2550*/  BSYNC.RECONVERGENT B0 ;  /* 0x0000000000007941 */ /* 0x000fea0003800200 */
.L_x_37:
        /* <DEDUP_REMOVED lines=17> */
[----:B------:R-:W-:Y:S02]  /*2670*/  UIADD3 UR16, UPT, UPT, UR6, 0x2800, UR16 ;  /* 0x0000280006107890 */ /* 0x000fe4000fffe010 */
[----:B------:R-:W-:Y:S02]  /*2680*/  UIADD3.X UR15, UPT, UPT, URZ, UR31, URZ, UP1, !UPT ;  /* 0x0000001fff0f7290 */ /* 0x000fe40008ffe4ff */
        /* <DEDUP_REMOVED lines=8> */
[----:B------:R-:W-:Y:S01]  /*2710*/  UMOV UR9, UR17 ;  /* 0x0000001100097c82 */ /* 0x000fe20008000000 */
[----:B------:R-:W-:Y:S01]  /*2720*/  UMOV UR10, UR18 ;  /* 0x00000012000a7c82 */ /* 0x000fe20008000000 */
[----:B------:R-:W-:Y:S01]  /*2730*/  UTMALDG.3D.MULTICAST [UR16], [UR14], UR7, desc[UR32] ;  /* 0x000020100e0073b4 */ /* 0x000fe20008011807 */
[----:B------:R1:W-:Y:S02]  /*2740*/  UTMALDG.3D.MULTICAST [UR8], [UR22], UR4, desc[UR32] ;  /* 0x00002008160073b4 */ /* 0x0003e40008011804 */
[----:B-1----:R-:W-:Y:S01]  /*2750*/  UMOV UR4, UR5 ;  /* 0x0000000500047c82 */ /* 0x002fe20008000000 */
[----:B---3--:R-:W-:Y:S05]  /*2760*/  BRA.U UP0, `(.L_x_39) ;  /* 0xfffffffd00407547 */ /* 0x008fea000b83ffff */
.L_x_33:
[C---:B------:R-:W-:Y:S01]  /*2770*/  LEA R3, R11.reuse, UR6, 0x3 ;  /* 0x000000060b037c11 */ /* 0x040fe2000f8e18ff */
[----:B------:R-:W-:Y:S01]  /*2780*/  NOP ;  /* 0x0000000000007918 */ /* 0x000fe20000000000 */
[----:B-1----:R-:W-:Y:S02]  /*2790*/  SHF.L.U32 R0, R10, 0x1f, RZ ;  /* 0x0000001f0a007819 */ /* 0x002fe400000006ff */
[----:B------:R-:W-:Y:S02]  /*27a0*/  LEA R4, R11, UR6, 0x4 ;  /* 0x000000060b047c11 */ /* 0x000fe4000f8e20ff */
[----:B--2-4-:R-:W1:Y:S02]  /*27b0*/  SYNCS.PHASECHK.TRANS64.TRYWAIT P0, [R3+URZ+0x380], R0 ;  /* 0x00038000030075a7 */ /* 0x014e6400080011ff */
[----:B-1----:R-:W-:Y:S05]  /*27c0*/  @!P0 BRA `(.L_x_40) ;  /* 0x0000006000f48947 */ /* 0x002fea0003800000 */
.L_x_156:
[----:B------:R-:W2:Y:S01]  /*27d0*/  LDS.128 R4, [R4+0x410] ;  /* 0x0004100004047984 */ /* 0x000ea20000000c00 */
[----:B------:R-:W-:Y:S01]  /*27e0*/  UISETP.GE.AND UP0, UPT, UR40, 0x1, UPT ;  /* 0x000000012800788c */ /* 0x000fe2000bf06270 */
[----:B------:R-:W-:Y:S01]  /*27f0*/  @!PT LDS RZ, [RZ] ;  /* 0x00000000fffff984 */ /* 0x000fe20000000800 */
[----:B------:R-:W-:Y:S01]  /*2800*/  @!PT LDS RZ, [RZ] ;  /* 0x00000000fffff984 */ /* 0x000fe20000000800 */
[----:B------:R-:W-:Y:S01]  /*2810*/  @!PT LDS RZ, [RZ] ;  /* 0x00000000fffff984 */ /* 0x000fe20000000800 */
[----:B------:R-:W-:Y:S01]  /*2820*/  @!PT LDS RZ, [RZ] ;  /* 0x00000000fffff984 */ /* 0x000fe20000000800 */
[----:B------:R3:W-:Y:S06]  /*2830*/  MEMBAR.ALL.CTA ;  /* 0x0000000000007992 */ /* 0x0007ec0000008000 */
[----:B---3--:R-:W3:Y:S01]  /*2840*/  FENCE.VIEW.ASYNC.S ;  /* 0x00000000000073c6 */ /* 0x008ee20000000000 */
[----:B--2---:R-:W-:-:S13]  /*2850*/  LOP3.LUT P0, RZ, R6, 0x1, RZ, 0xc0, !PT ;  /* 0x0000000106ff7812 */ /* 0x004fda000780c0ff */
[----:B---3--:R-:W-:Y:S01]  /*2860*/  VOTEU.ANY UP1, P0 ;  /* 0x0000000000ff7886 */ /* 0x008fe20000020100 */
[----:B------:R-:W-:-:S13]  /*2870*/  PLOP3.LUT P0, PT, PT, PT, UP1, 0x80, 0x8 ;  /* 0x000000000008781c */ /* 0x000fda0003f0f018 */
[----:B-1----:R-:W-:Y:S02]  /*2880*/  @P0 LOP3.LUT R0, R5, 0xffff, RZ, 0xc0, !PT ;  /* 0x0000ffff05000812 */ /* 0x002fe400078ec0ff */
[----:B------:R-:W-:Y:S02]  /*2890*/  @P0 MOV R2, R4 ;  /* 0x0000000400020202 */ /* 0x000fe40000000f00 */
[----:B------:R-:W-:Y:S01]  /*28a0*/  @P0 R2UR UR7, R0 ;  /* 0x00000000000702ca */ /* 0x000fe200000e0000 */
[----:B------:R-:W-:Y:S01]  /*28b0*/  VIADD R0, R3, 0x390 ;  /* 0x0000039003007836 */ /* 0x000fe20000000000 */
[----:B------:R-:W-:Y:S02]  /*28c0*/  @P0 SHF.R.U32.HI R4, RZ, 0x10, R5 ;  /* 0x00000010ff040819 */ /* 0x000fe40000011605 */
[----:B------:R-:W-:Y:S02]  /*28d0*/  @P0 R2UR UR8, R2 ;  /* 0x00000000020802ca */ /* 0x000fe400000e0000 */
[----:B------:R-:W-:-:S02]  /*28e0*/  PRMT R0, RZ, 0x654, R0 ;  /* 0x00000654ff007816 */ /* 0x000fc40000000000 */
[----:B------:R-:W-:Y:S02]  /*28f0*/  @P0 R2UR UR4, R4 ;  /* 0x00000000040402ca */ /* 0x000fe400000e0000 */
[----:B------:R1:W-:Y:S03]  /*2900*/  SYNCS.ARRIVE.TRANS64.RED.A1T0 RZ, [R0+URZ], RZ ;  /* 0x000000ff00ff79a7 */ /* 0x0003e600081004ff */
[----:B------:R-:W-:-:S04]  /*2910*/  @UP1 UMOV UR37, UR7 ;  /* 0x0000000700251c82 */ /* 0x000fc80008000000 */
[----:B------:R-:W-:-:S04]  /*2920*/  @UP1 UMOV UR38, UR8 ;  /* 0x0000000800261c82 */ /* 0x000fc80008000000 */
[----:B------:R-:W-:Y:S01]  /*2930*/  @UP1 UMOV UR36, UR4 ;  /* 0x0000000400241c82 */ /* 0x000fe20008000000 */
[----:B------:R-:W-:Y:S05]  /*2940*/  BRA.U !UP0, `(.L_x_41) ;  /* 0x0000000108d47547 */ /* 0x000fea000b800000 */
[----:B------:R-:W2:Y:S01]  /*2950*/  LDCU.128 UR12, c[0x0][0xb10] ;  /* 0x00016200ff0c77ac */ /* 0x000ea20008000c00 */
[----:B------:R-:W3:Y:S01]  /*2960*/  LDCU UR29, c[0x0][0xb20] ;  /* 0x00016400ff1d77ac */ /* 0x000ee20008000800 */
[----:B------:R-:W4:Y:S01]  /*2970*/  LDCU UR20, c[0x0][0xb0c] ;  /* 0x00016180ff1477ac */ /* 0x000f220008000800 */
[----:B------:R-:W1:Y:S01]  /*2980*/  LDCU.64 UR10, c[0x0][0xb28] ;  /* 0x00016500ff0a77ac */ /* 0x000e620008000a00 */
[----:B------:R-:W-:Y:S02]  /*2990*/  UISETP.NE.AND UP3, UPT, UR40, 0x1, UPT ;  /* 0x000000012800788c */ /* 0x000fe4000bf65270 */
[----:B--2---:R-:W-:Y:S02]  /*29a0*/  UIMAD.WIDE.U32 UR16, UR39, UR15, URZ ;  /* 0x0000000f271072a5 */ /* 0x004fe4000f8e00ff */
[----:B------:R-:W-:Y:S02]  /*29b0*/  UIMAD.WIDE.U32 UR8, UR41, UR12, URZ ;  /* 0x0000000c290872a5 */ /* 0x000fe4000f8e00ff */
[----:B------:R-:W-:-:S02]  /*29c0*/  UISETP.NE.AND UP0, UPT, UR14, 0x1, UPT ;  /* 0x000000010e00788c */ /* 0x000fc4000bf05270 */
[----:B------:R-:W-:Y:S01]  /*29d0*/  UIMAD.WIDE.U32 UR22, UR37, UR15, URZ ;  /* 0x0000000f251672a5 */ /* 0x000fe2000f8e00ff */
[----:B------:R-:W-:Y:S02]  /*29e0*/  UMOV UR16, UR17 ;  /* 0x0000001100107c82 */ /* 0x000fe40008000000 */
[----:B------:R-:W-:Y:S01]  /*29f0*/  UMOV UR8, UR9 ;  /* 0x0000000900087c82 */ /* 0x000fe20008000000 */
[----:B---3--:R-:W-:Y:S02]  /*2a00*/  USHF.R.U32.HI UR16, URZ, UR29, UR16 ;  /* 0x0000001dff107299 */ /* 0x008fe40008011610 */
[----:B----4-:R-:W-:Y:S02]  /*2a10*/  UISETP.NE.AND UP2, UPT, UR20, 0x1, UPT ;  /* 0x000000011400788c */ /* 0x010fe4000bf45270 */
[----:B------:R-:W-:Y:S02]  /*2a20*/  USHF.R.U32.HI UR8, URZ, UR13, UR8 ;  /* 0x0000000dff087299 */ /* 0x000fe40008011608 */
[----:B------:R-:W-:-:S02]  /*2a30*/  USEL UR7, UR39, UR16, !UP0 ;  /* 0x0000001027077287 */ /* 0x000fc4000c000000 */
[----:B------:R-:W-:Y:S02]  /*2a40*/  USEL UR8, UR41, UR8, !UP2 ;  /* 0x0000000829087287 */ /* 0x000fe4000d000000 */
[----:B-1----:R-:W-:Y:S01]  /*2a50*/  UIMAD.WIDE.U32 UR16, UR7, UR10, URZ ;  /* 0x0000000a071072a5 */ /* 0x002fe2000f8e00ff */
[----:B------:R-:W-:Y:S01]  /*2a60*/  UMOV UR4, UR23 ;  /* 0x0000001700047c82 */ /* 0x000fe20008000000 */
[----:B------:R-:W-:Y:S02]  /*2a70*/  UIMAD.WIDE.U32 UR18, UR38, UR12, URZ ;  /* 0x0000000c261272a5 */ /* 0x000fe4000f8e00ff */
[----:B------:R-:W-:-:S03]  /*2a80*/  UIMAD.WIDE.U32 UR22, UR8, UR10, URZ ;  /* 0x0000000a081672a5 */ /* 0x000fc6000f8e00ff */
[----:B------:R-:W-:Y:S01]  /*2a90*/  UMOV UR16, UR17 ;  /* 0x0000001100107c82 */ /* 0x000fe20008000000 */
[----:B------:R-:W-:Y:S02]  /*2aa0*/  USHF.R.U32.HI UR4, URZ, UR29, UR4 ;  /* 0x0000001dff047299 */ /* 0x000fe40008011604 */
[----:B------:R-:W-:Y:S01]  /*2ab0*/  @UP3 USHF.R.U32.HI UR7, URZ, UR11, UR16 ;  /* 0x0000000bff073299 */ /* 0x000fe20008011610 */
[----:B------:R-:W-:Y:S01]  /*2ac0*/  UMOV UR18, UR19 ;  /* 0x0000001300127c82 */ /* 0x000fe20008000000 */
[----:B------:R-:W-:Y:S01]  /*2ad0*/  UMOV UR22, UR23 ;  /* 0x0000001700167c82 */ /* 0x000fe20008000000 */
[----:B------:R-:W-:Y:S02]  /*2ae0*/  USHF.R.U32.HI UR13, URZ, UR13, UR18 ;  /* 0x0000000dff0d7299 */ /* 0x000fe40008011612 */
[----:B------:R-:W-:Y:S02]  /*2af0*/  USEL UR4, UR37, UR4, !UP0 ;  /* 0x0000000425047287 */ /* 0x000fe4000c000000 */
[----:B------:R-:W-:-:S02]  /*2b00*/  @UP3 USHF.R.U32.HI UR8, URZ, UR11, UR22 ;  /* 0x0000000bff083299 */ /* 0x000fc40008011616 */
[----:B------:R-:W-:Y:S02]  /*2b10*/  UIMAD UR9, UR40, UR7, URZ ;  /* 0x00000007280972a4 */ /* 0x000fe4000f8e02ff */
[----:B------:R-:W-:Y:S02]  /*2b20*/  USEL UR7, UR38, UR13, !UP2 ;  /* 0x0000000d26077287 */ /* 0x000fe4000d000000 */
[----:B------:R-:W-:Y:S02]  /*2b30*/  UIMAD UR12, UR40, UR8, URZ ;  /* 0x00000008280c72a4 */ /* 0x000fe4000f8e02ff */
[----:B------:R-:W-:Y:S02]  /*2b40*/  UISETP.GE.AND UP0, UPT, UR4, UR9, UPT ;  /* 0x000000090400728c */ /* 0x000fe4000bf06270 */
[----:B------:R-:W-:Y:S02]  /*2b50*/  UIMAD.WIDE.U32 UR16, UR4, UR10, URZ ;  /* 0x0000000a041072a5 */ /* 0x000fe4000f8e00ff */
[----:B------:R-:W-:-:S02]  /*2b60*/  UISETP.GE.OR UP0, UPT, UR7, UR12, UP0 ;  /* 0x0000000c0700728c */ /* 0x000fc40008706670 */
        /* <DEDUP_REMOVED lines=19> */
.L_x_41:
[----:B------:R-:W2:Y:S02]  /*2ca0*/  LDCU UR4, c[0x0][0xb30] ;  /* 0x00016600ff0477ac */ /* 0x000ea40008000800 */
[----:B--2---:R-:W-:-:S09]  /*2cb0*/  UISETP.NE.AND UP0, UPT, UR4, 0x1, UPT ;  /* 0x000000010400788c */ /* 0x004fd2000bf05270 */
[----:B------:R-:W-:Y:S05]  /*2cc0*/  BRA.U UP0, `(.L_x_42) ;  /* 0x0000000100447547 */ /* 0x000fea000b800000 */
        /* <DEDUP_REMOVED lines=17> */
.L_x_42:
[----:B------:R-:W-:Y:S01]  /*2de0*/  VIADD R11, R11, 0x1 ;  /* 0x000000010b0b7836 */ /* 0x000fe20000000000 */
[----:B------:R-:W-:Y:S01]  /*2df0*/  PLOP3.LUT P1, PT, PT, PT, PT, 0x80, 0x8 ;  /* 0x000000000008781c */ /* 0x000fe20003f2f070 */
[----:B------:R-:W-:Y:S02]  /*2e00*/  UIADD3 UR46, UPT, UPT, UR38, UR57, URZ ;  /* 0x00000039262e7290 */ /* 0x000fe4000fffe0ff */
[----:B------:R-:W-:Y:S01]  /*2e10*/  UIADD3 UR45, UPT, UPT, UR37, UR60, URZ ;  /* 0x0000003c252d7290 */ /* 0x000fe2000fffe0ff */
[----:B------:R-:W-:-:S04]  /*2e20*/  ISETP.NE.AND P0, PT, R11, 0x2, PT ;  /* 0x000000020b00780c */ /* 0x000fc80003f05270 */
[----:B-1----:R-:W-:Y:S02]  /*2e30*/  SEL R0, RZ, 0x1, P0 ;  /* 0x00000001ff007807 */ /* 0x002fe40000000000 */
[----:B------:R-:W-:Y:S02]  /*2e40*/  SEL R11, R11, RZ, P0 ;  /* 0x000000ff0b0b7207 */ /* 0x000fe40000000000 */
[----:B------:R-:W-:Y:S01]  /*2e50*/  LOP3.LUT R10, R10, R0, RZ, 0x3c, !PT ;  /* 0x000000000a0a7212 */ /* 0x000fe200078e3cff */
[----:B------:R-:W-:Y:S06]  /*2e60*/  BRA.U UP1, `(.L_x_43) ;  /* 0xfffffff101307547 */ /* 0x000fec000b83ffff */
[----:B------:R-:W-:Y:S01]  /*2e70*/  UIADD3 UR7, UPT, UPT, UR6, 0x1b0, URZ ;  /* 0x000001b006077890 */ /* 0x000fe2000fffe0ff */
[----:B------:R-:W-:-:S03]  /*2e80*/  SHF.L.U32 R2, R12, 0x1f, RZ ;  /* 0x0000001f0c027819 */ /* 0x000fc600000006ff */
[----:B------:R-:W-:-:S09]  /*2e90*/  ULEA UR4, UR5, UR7, 0x3 ;  /* 0x0000000705047291 */ /* 0x000fd2000f8e18ff */
[----:B------:R-:W1:Y:S02]  /*2ea0*/  SYNCS.PHASECHK.TRANS64.TRYWAIT P0, [UR4], R2 ;  /* 0x00000002ff0075a7 */ /* 0x000e640008001104 */
[----:B-1----:R-:W-:Y:S05]  /*2eb0*/  @!P0 BRA `(.L_x_44) ;  /* 0x0000005c004c8947 */ /* 0x002fea0003800000 */
.L_x_158:
[----:B------:R-:W-:-:S04]  /*2ec0*/  UIADD3 UR4, UPT, UPT, UR5, 0x1, URZ ;  /* 0x0000000105047890 */ /* 0x000fc8000fffe0ff */
[----:B------:R-:W-:-:S04]  /*2ed0*/  UISETP.NE.AND UP0, UPT, UR4, 0x36, UPT ;  /* 0x000000360400788c */ /* 0x000fc8000bf05270 */
[----:B------:R-:W-:Y:S02]  /*2ee0*/  USEL UR6, URZ, 0x1, UP0 ;  /* 0x00000001ff067887 */ /* 0x000fe40008000000 */
[----:B------:R-:W-:-:S04]  /*2ef0*/  USEL UR4, UR4, URZ, UP0 ;  /* 0x000000ff04047287 */ /* 0x000fc80008000000 */
[----:B------:R-:W-:Y:S01]  /*2f00*/  ULEA UR5, UR4, UR7, 0x3 ;  /* 0x0000000704057291 */ /* 0x000fe2000f8e18ff */
[----:B-1----:R-:W-:-:S04]  /*2f10*/  LOP3.LUT R2, R12, UR6, RZ, 0x3c, !PT ;  /* 0x000000060c027c12 */ /* 0x002fc8000f8e3cff */
[----:B------:R-:W-:-:S04]  /*2f20*/  SHF.L.U32 R3, R2, 0x1f, RZ ;  /* 0x0000001f02037819 */ /* 0x000fc800000006ff */
[----:B------:R-:W1:Y:S02]  /*2f30*/  SYNCS.PHASECHK.TRANS64.TRYWAIT P0, [UR5], R3 ;  /* 0x00000003ff0075a7 */ /* 0x000e640008001105 */
[----:B-1----:R-:W-:Y:S05]  /*2f40*/  @!P0 BRA `(.L_x_45) ;  /* 0x0000005c00408947 */ /* 0x002fea0003800000 */
.L_x_160:
[----:B------:R-:W-:-:S04]  /*2f50*/  UIADD3 UR4, UPT, UPT, UR4, 0x1, URZ ;  /* 0x0000000104047890 */ /* 0x000fc8000fffe0ff */
[----:B------:R-:W-:-:S04]  /*2f60*/  UISETP.NE.AND UP0, UPT, UR4, 0x36, UPT ;  /* 0x000000360400788c */ /* 0x000fc8000bf05270 */
[----:B------:R-:W-:Y:S02]  /*2f70*/  USEL UR6, URZ, 0x1, UP0 ;  /* 0x00000001ff067887 */ /* 0x000fe40008000000 */
[----:B------:R-:W-:-:S04]  /*2f80*/  USEL UR4, UR4, URZ, UP0 ;  /* 0x000000ff04047287 */ /* 0x000fc80008000000 */
[----:B------:R-:W-:Y:S01]  /*2f90*/  ULEA UR5, UR4, UR7, 0x3 ;  /* 0x0000000704057291 */ /* 0x000fe2000f8e18ff */
[----:B------:R-:W-:-:S04]  /*2fa0*/  LOP3.LUT R2, R2, UR6, RZ, 0x3c, !PT ;  /* 0x0000000602027c12 */ /* 0x000fc8000f8e3cff */
[----:B-1----:R-:W-:-:S04]  /*2fb0*/  SHF.L.U32 R3, R2, 0x1f, RZ ;  /* 0x0000001f02037819 */ /* 0x002fc800000006ff */
[----:B------:R-:W1:Y:S02]  /*2fc0*/  SYNCS.PHASECHK.TRANS64.TRYWAIT P0, [UR5], R3 ;  /* 0x00000003ff0075a7 */ /* 0x000e640008001105 */
[----:B-1----:R-:W-:Y:S05]  /*2fd0*/  @!P0 BRA `(.L_x_46) ;  /* 0x0000005c00348947 */ /* 0x002fea0003800000 */
.L_x_162:
        /* <DEDUP_REMOVED lines=9> */
.L_x_164:
        /* <DEDUP_REMOVED lines=9> */
.L_x_166:
        /* <DEDUP_REMOVED lines=9> */
.L_x_168:
        /* <DEDUP_REMOVED lines=9> */
.L_x_170:
        /* <DEDUP_REMOVED lines=9> */
.L_x_172:
        /* <DEDUP_REMOVED lines=9> */
.L_x_174:
        /* <DEDUP_REMOVED lines=9> */
.L_x_176:
        /* <DEDUP_REMOVED lines=9> */
.L_x_178:
        /* <DEDUP_REMOVED lines=9> */
.L_x_180:
        /* <DEDUP_REMOVED lines=9> */
.L_x_182:
        /* <DEDUP_REMOVED lines=9> */
.L_x_184:
        /* <DEDUP_REMOVED lines=9> */
.L_x_186:
        /* <DEDUP_REMOVED lines=9> */
.L_x_188:
        /* <DEDUP_REMOVED lines=9> */
.L_x_190:
        /* <DEDUP_REMOVED lines=9> */
.L_x_192:
        /* <DEDUP_REMOVED lines=9> */
.L_x_194:
        /* <DEDUP_REMOVED lines=9> */
.L_x_196:
        /* <DEDUP_REMOVED lines=9> */
.L_x_198:
        /* <DEDUP_REMOVED lines=9> */
.L_x_200:
        /* <DEDUP_REMOVED lines=9> */
.L_x_202:
        /* <DEDUP_REMOVED lines=9> */
.L_x_204:
        /* <DEDUP_REMOVED lines=9> */
.L_x_206:
        /* <DEDUP_REMOVED lines=9> */
.L_x_208:
        /* <DEDUP_REMOVED lines=9> */
.L_x_210:
        /* <DEDUP_REMOVED lines=9> */
.L_x_212:
        /* <DEDUP_REMOVED lines=9> */
.L_x_214:
        /* <DEDUP_REMOVED lines=9> */
.L_x_216:
        /* <DEDUP_REMOVED lines=9> */
.L_x_218:
        /* <DEDUP_REMOVED lines=9> */
.L_x_220:
        /* <DEDUP_REMOVED lines=9> */
.L_x_222:
        /* <DEDUP_REMOVED lines=9> */
.L_x_224:
        /* <DEDUP_REMOVED lines=9> */
.L_x_226:
        /* <DEDUP_REMOVED lines=9> */
.L_x_228:
        /* <DEDUP_REMOVED lines=9> */
.L_x_230:
        /* <DEDUP_REMOVED lines=9> */
.L_x_232:
        /* <DEDUP_REMOVED lines=9> */
.L_x_234:
        /* <DEDUP_REMOVED lines=9> */
.L_x_236:
        /* <DEDUP_REMOVED lines=9> */
.L_x_238:
        /* <DEDUP_REMOVED lines=9> */
.L_x_240:
        /* <DEDUP_REMOVED lines=9> */
.L_x_242:
        /* <DEDUP_REMOVED lines=9> */
.L_x_244:
        /* <DEDUP_REMOVED lines=9> */
.L_x_246:
        /* <DEDUP_REMOVED lines=9> */
.L_x_248:
        /* <DEDUP_REMOVED lines=9> */
.L_x_250:
        /* <DEDUP_REMOVED lines=9> */
.L_x_252:
        /* <DEDUP_REMOVED lines=9> */
.L_x_254:
        /* <DEDUP_REMOVED lines=9> */
.L_x_256:
        /* <DEDUP_REMOVED lines=9> */
.L_x_258:
        /* <DEDUP_REMOVED lines=9> */
.L_x_260:
        /* <DEDUP_REMOVED lines=9> */
.L_x_262:
[----:B------:R-:W-:-:S04]  /*4c00*/  UIADD3 UR4, UPT, UPT, UR4, 0x1, URZ ;  /* 0x0000000104047890 */ /* 0x000fc8000fffe0ff */
[----:B------:R-:W-:-:S04]  /*4c10*/  UISETP.NE.AND UP0, UPT, UR4, 0x36, UPT ;  /* 0x000000360400788c */ /* 0x000fc8000bf05270 */
[----:B------:R-:W-:Y:S02]  /*4c20*/  USEL UR5, URZ, 0x1, UP0 ;  /* 0x00000001ff057887 */ /* 0x000fe40008000000 */
[----:B------:R-:W-:-:S04]  /*4c30*/  USEL UR4, UR4, URZ, UP0 ;  /* 0x000000ff04047287 */ /* 0x000fc80008000000 */
[----:B------:R-:W-:Y:S01]  /*4c40*/  ULEA UR4, UR4, UR7, 0x3 ;  /* 0x0000000704047291 */ /* 0x000fe2000f8e18ff */
[----:B------:R-:W-:-:S04]  /*4c50*/  LOP3.LUT R2, R2, UR5, RZ, 0x3c, !PT ;  /* 0x0000000502027c12 */ /* 0x000fc8000f8e3cff */
[----:B------:R-:W-:Y:S01]  /*4c60*/  SHF.L.U32 R2, R2, 0x1f, RZ ;  /* 0x0000001f02027819 */ /* 0x000fe200000006ff */
[----:B-1----:R-:W-:-:S07]  /*4c70*/  IMAD.U32 R0, RZ, RZ, UR4 ;  /* 0x00000004ff007e24 */ /* 0x002fce000f8e00ff */
.L_x_97:
[----:B-1----:R1:W2:Y:S02]  /*4c80*/  SYNCS.PHASECHK.TRANS64.TRYWAIT P0, [R0+URZ], R2 ;  /* 0x00000002000075a7 */ /* 0x0022a400080011ff */
[----:B--2---:R-:W-:Y:S05]  /*4c90*/  @!P0 NANOSLEEP.SYNCS 0x989680 ;  /* 0x009896800000895d */ /* 0x004fea0003900000 */
[----:B------:R-:W2:Y:S02]  /*4ca0*/  @!P0 SYNCS.PHASECHK.TRANS64 P0, [R0+URZ], R2 ;  /* 0x00000002000085a7 */ /* 0x000ea400080010ff */
[----:B--2---:R-:W-:Y:S05]  /*4cb0*/  @P0 EXIT ;  /* 0x000000000000094d */ /* 0x004fea0003800000 */
[----:B------:R-:W-:Y:S05]  /*4cc0*/  BRA `(.L_x_97) ;  /* 0xfffffffc00ec7947 */ /* 0x000fea000383ffff */
.L_x_23:
[----:B------:R-:W-:-:S04]  /*4cd0*/  UISETP.NE.AND UP0, UPT, UR48, URZ, UPT ;  /* 0x000000ff3000728c */ /* 0x000fc8000bf05270 */
[----:B------:R-:W-:-:S09]  /*4ce0*/  UISETP.NE.OR UP0, UPT, UR22, 0x1, UP0 ;  /* 0x000000011600788c */ /* 0x000fd20008705670 */
[----:B------:R-:W-:Y:S05]  /*4cf0*/  BRA.U UP0, `(.L_x_98) ;  /* 0x0000000500487547 */ /* 0x000fea000b800000 */
[----:B------:R-:W-:Y:S01]  /*4d00*/  ISETP.GE.U32.AND P2, PT, R0, 0x4, PT ;  /* 0x000000040000780c */ /* 0x000fe20003f46070 */
[----:B------:R-:W-:Y:S01]  /*4d10*/  IMAD.MOV.U32 R12, RZ, RZ, 0x1 ;  /* 0x00000001ff0c7424 */ /* 0x000fe200078e00ff */
[----:B------:R-:W-:Y:S02]  /*4d20*/  CS2R R10, SRZ ;  /* 0x00000000000a7805 */ /* 0x000fe4000001ff00 */
[----:B------:R-:W-:Y:S01]  /*4d30*/  CS2R R8, SRZ ;  /* 0x0000000000087805 */ /* 0x000fe2000001ff00 */
[----:B------:R-:W-:Y:S01]  /*4d40*/  UMOV UR6, 0x400 ;  /* 0x0000040000067882 */ /* 0x000fe20000000000 */
[----:B------:R-:W-:Y:S01]  /*4d50*/  UMOV UR5, URZ ;  /* 0x000000ff00057c82 */ /* 0x000fe20008000000 */
[----:B------:R-:W-:-:S12]  /*4d60*/  ULEA UR6, UR48, UR6, 0x18 ;  /* 0x0000000630067291 */ /* 0x000fd8000f8ec0ff */
.L_x_102:
[----:B------:R-:W-:Y:S02]  /*4d70*/  LEA R2, R8, UR6, 0x3 ;  /* 0x0000000608027c11 */ /* 0x000fe4000f8e18ff */
[----:B------:R-:W-:-:S03]  /*4d80*/  SHF.L.U32 R4, R9, 0x1f, RZ ;  /* 0x0000001f09047819 */ /* 0x000fc600000006ff */
[----:B------:R-:W-:Y:S01]  /*4d90*/  VIADD R5, R2, 0x3f0 ;  /* 0x000003f002057836 */ /* 0x000fe20000000000 */
[----:B------:R-:W2:Y:S02]  /*4da0*/  SYNCS.PHASECHK.TRANS64.TRYWAIT P0, [R2+URZ+0x3e0], R4 ;  /* 0x0003e004020075a7 */ /* 0x000ea400080011ff */
[----:B--2---:R-:W-:Y:S05]  /*4db0*/  @!P0 BRA `(.L_x_99) ;  /* 0x0000005000848947 */ /* 0x004fea0003800000 */
.L_x_263:
[----:B------:R-:W-:Y:S01]  /*4dc0*/  ULEA UR4, UR5, UR6, 0x3 ;  /* 0x0000000605047291 */ /* 0x000fe2000f8e18ff */
[----:B--2---:R-:W-:Y:S01]  /*4dd0*/  PRMT R2, RZ, 0x654, R5 ;  /* 0x00000654ff027816 */ /* 0x004fe20000000005 */
[----:B------:R-:W-:Y:S01]  /*4de0*/  @!P2 IMAD.MOV.U32 R4, RZ, RZ, 0x10 ;  /* 0x00000010ff04a424 */ /* 0x000fe200078e00ff */
[----:B------:R-:W-:Y:S01]  /*4df0*/  SHF.L.U32 R5, R12, 0x1f, RZ ;  /* 0x0000001f0c057819 */ /* 0x000fe200000006ff */
[----:B------:R-:W-:Y:S01]  /*4e00*/  UIADD3 UR7, UPT, UPT, UR4, 0x380, URZ ;  /* 0x0000038004077890 */ /* 0x000fe2000fffe0ff */
[----:B------:R2:W-:Y:S05]  /*4e10*/  SYNCS.ARRIVE.TRANS64.RED.A1T0 RZ, [R2+URZ], RZ ;  /* 0x000000ff02ff79a7 */ /* 0x0005ea00081004ff */
[----:B------:R-:W-:Y:S01]  /*4e20*/  IMAD.U32 R6, RZ, RZ, UR7 ;  /* 0x00000007ff067e24 */ /* 0x000fe2000f8e00ff */
[----:B------:R-:W3:Y:S04]  /*4e30*/  SYNCS.PHASECHK.TRANS64.TRYWAIT P0, [UR4+0x390], R5 ;  /* 0x00039005ff0075a7 */ /* 0x000ee80008001104 */
[----:B------:R-:W-:Y:S01]  /*4e40*/  PRMT R6, R0, 0x654, R6 ;  /* 0x0000065400067816 */ /* 0x000fe20000000006 */
[----:B--23--:R-:W-:Y:S06]  /*4e50*/  @!P0 BRA `(.L_x_100) ;  /* 0x0000005000708947 */ /* 0x00cfec0003800000 */
.L_x_265:
[----:B------:R-:W-:Y:S01]  /*4e60*/  ULEA UR8, UR5, UR6, 0x4 ;  /* 0x0000000605087291 */ /* 0x000fe2000f8e20ff */
[----:B------:R-:W-:Y:S01]  /*4e70*/  SEL R3, R6, R3, !P2 ;  /* 0x0000000306037207 */ /* 0x000fe20005000000 */
[----:B------:R-:W-:Y:S01]  /*4e80*/  UIADD3 UR9, UPT, UPT, UR4, 0x380, URZ ;  /* 0x0000038004097890 */ /* 0x000fe2000fffe0ff */
[----:B--2---:R-:W-:Y:S01]  /*4e90*/  LEA R2, R11, UR6, 0x3 ;  /* 0x000000060b027c11 */ /* 0x004fe2000f8e18ff */
[----:B------:R-:W-:Y:S01]  /*4ea0*/  UIADD3 UR8, UPT, UPT, UR8, 0x410, URZ ;  /* 0x0000041008087890 */ /* 0x000fe2000fffe0ff */
[----:B------:R2:W-:Y:S01]  /*4eb0*/  @!P2 SYNCS.ARRIVE.TRANS64.RED RZ, [R3+URZ], R4 ;  /* 0x0000000403ffa9a7 */ /* 0x0005e200080004ff */
[----:B------:R-:W-:Y:S01]  /*4ec0*/  UIADD3 UR4, UPT, UPT, UR5, 0x1, URZ ;  /* 0x0000000105047890 */ /* 0x000fe2000fffe0ff */
[----:B------:R-:W-:-:S03]  /*4ed0*/  VIADD R8, R8, 0x1 ;  /* 0x0000000108087836 */ /* 0x000fc60000000000 */
[----:B------:R-:W-:Y:S02]  /*4ee0*/  UISETP.NE.AND UP0, UPT, UR4, 0x2, UPT ;  /* 0x000000020400788c */ /* 0x000fe4000bf05270 */
[----:B------:R-:W-:Y:S01]  /*4ef0*/  ISETP.NE.AND P0, PT, R8, 0x2, PT ;  /* 0x000000020800780c */ /* 0x000fe20003f05270 */
[----:B------:R-:W-:Y:S06]  /*4f00*/  UGETNEXTWORKID.BROADCAST [UR8], [UR9] ;  /* 0x00000000080073ca */ /* 0x000fec0008000100 */
[----:B------:R-:W-:Y:S02]  /*4f10*/  USEL UR7, URZ, 0x1, UP0 ;  /* 0x00000001ff077887 */ /* 0x000fe40008000000 */
[----:B------:R-:W-:-:S04]  /*4f20*/  USEL UR5, UR4, URZ, UP0 ;  /* 0x000000ff04057287 */ /* 0x000fc80008000000 */
[----:B------:R-:W-:Y:S02]  /*4f30*/  LOP3.LUT R12, R12, UR7, RZ, 0x3c, !PT ;  /* 0x000000070c0c7c12 */ /* 0x000fe4000f8e3cff */
[----:B--2---:R-:W-:-:S04]  /*4f40*/  SHF.L.U32 R4, R10, 0x1f, RZ ;  /* 0x0000001f0a047819 */ /* 0x004fc800000006ff */
[----:B------:R-:W2:Y:S02]  /*4f50*/  SYNCS.PHASECHK.TRANS64.TRYWAIT P1, [R2+URZ+0x380], R4 ;  /* 0x00038004020075a7 */ /* 0x000ea400080211ff */
[----:B--2---:R-:W-:Y:S05]  /*4f60*/  @!P1 BRA `(.L_x_101) ;  /* 0x0000005000449947 */ /* 0x004fea0003800000 */
.L_x_266:
[C---:B--2---:R-:W-:Y:S01]  /*4f70*/  LEA R4, R11.reuse, UR6, 0x4 ;  /* 0x000000060b047c11 */ /* 0x044fe2000f8e20ff */
[----:B------:R-:W-:Y:S01]  /*4f80*/  VIADD R2, R2, 0x390 ;  /* 0x0000039002027836 */ /* 0x000fe20000000000 */
[----:B------:R-:W-:Y:S01]  /*4f90*/  SEL R8, R8, RZ, P0 ;  /* 0x000000ff08087207 */ /* 0x000fe20000000000 */
[----:B------:R-:W-:-:S03]  /*4fa0*/  VIADD R11, R11, 0x1 ;  /* 0x000000010b0b7836 */ /* 0x000fc60000000000 */
[----:B------:R-:W2:Y:S01]  /*4fb0*/  LDS.128 R4, [R4+0x410] ;  /* 0x0004100004047984 */ /* 0x000ea20000000c00 */
[----:B------:R-:W-:Y:S02]  /*4fc0*/  PRMT R2, RZ, 0x654, R2 ;  /* 0x00000654ff027816 */ /* 0x000fe40000000002 */
[C---:B------:R-:W-:Y:S01]  /*4fd0*/  ISETP.NE.AND P1, PT, R11.reuse, 0x2, PT ;  /* 0x000000020b00780c */ /* 0x040fe20003f25270 */
[----:B------:R-:W-:Y:S01]  /*4fe0*/  @!PT LDS RZ, [RZ] ;  /* 0x00000000fffff984 */ /* 0x000fe20000000800 */
[----:B------:R-:W-:Y:S01]  /*4ff0*/  @!PT LDS RZ, [RZ] ;  /* 0x00000000fffff984 */ /* 0x000fe20000000800 */
[----:B------:R-:W-:Y:S01]  /*5000*/  @!PT LDS RZ, [RZ] ;  /* 0x00000000fffff984 */ /* 0x000fe20000000800 */
[----:B------:R-:W-:Y:S01]  /*5010*/  @!PT LDS RZ, [RZ] ;  /* 0x00000000fffff984 */ /* 0x000fe20000000800 */
[----:B------:R3:W-:Y:S06]  /*5020*/  MEMBAR.ALL.CTA ;  /* 0x0000000000007992 */ /* 0x0007ec0000008000 */
[----:B---3--:R-:W3:Y:S01]  /*5030*/  FENCE.VIEW.ASYNC.S ;  /* 0x00000000000073c6 */ /* 0x008ee20000000000 */
[----:B------:R-:W-:Y:S01]  /*5040*/  SEL R11, R11, RZ, P1 ;  /* 0x000000ff0b0b7207 */ /* 0x000fe20000800000 */
[----:B---3--:R3:W-:Y:S01]  /*5050*/  SYNCS.ARRIVE.TRANS64.RED.A1T0 RZ, [R2+URZ], RZ ;  /* 0x000000ff02ff79a7 */ /* 0x0087e200081004ff */
[----:B--2---:R-:W-:-:S02]  /*5060*/  LOP3.LUT P3, RZ, R6, 0x1, RZ, 0xc0, !PT ;  /* 0x0000000106ff7812 */ /* 0x004fc4000786c0ff */
[----:B------:R-:W-:-:S04]  /*5070*/  SEL R4, RZ, 0x1, P1 ;  /* 0x00000001ff047807 */ /* 0x000fc80000800000 */
[----:B------:R-:W-:Y:S02]  /*5080*/  LOP3.LUT R10, R10, R4, RZ, 0x3c, !PT ;  /* 0x000000040a0a7212 */ /* 0x000fe400078e3cff */
[----:B---3--:R-:W-:-:S04]  /*5090*/  SEL R2, RZ, 0x1, P0 ;  /* 0x00000001ff027807 */ /* 0x008fc80000000000 */
[----:B------:R-:W-:Y:S01]  /*50a0*/  LOP3.LUT R9, R9, R2, RZ, 0x3c, !PT ;  /* 0x0000000209097212 */ /* 0x000fe200078e3cff */
[----:B------:R-:W-:Y:S06]  /*50b0*/  @P3 BRA `(.L_x_102) ;  /* 0xfffffffc002c3947 */ /* 0x000fec000383ffff */
[----:B------:R-:W-:Y:S01]  /*50c0*/  ULEA UR4, UR5, UR6, 0x3 ;  /* 0x0000000605047291 */ /* 0x000fe2000f8e18ff */
[----:B------:R-:W-:-:S08]  /*50d0*/  SHF.L.U32 R2, R12, 0x1f, RZ ;  /* 0x0000001f0c027819 */ /* 0x000fd000000006ff */
[----:B------:R-:W2:Y:S02]  /*50e0*/  SYNCS.PHASECHK.TRANS64 P0, [UR4+0x390], R2 ;  /* 0x00039002ff0075a7 */ /* 0x000ea40008001004 */
[----:B--2---:R-:W-:Y:S05]  /*50f0*/  @P0 BRA `(.L_x_103) ;  /* 0x0000000000080947 */ /* 0x004fea0003800000 */
[----:B------:R-:W2:Y:S02]  /*5100*/  SYNCS.PHASECHK.TRANS64.TRYWAIT P0, [UR4+0x390], R2 ;  /* 0x00039002ff0075a7 */ /* 0x000ea40008001104 */
[----:B--2---:R-:W-:Y:S05]  /*5110*/  @!P0 BRA `(.L_x_104) ;  /* 0x0000004c00ec8947 */ /* 0x004fea0003800000 */
.L_x_103:
[----:B------:R-:W-:-:S04]  /*5120*/  UIADD3 UR7, UPT, UPT, UR5, 0x1, URZ ;  /* 0x0000000105077890 */ /* 0x000fc8000fffe0ff */
[----:B------:R-:W-:-:S04]  /*5130*/  UISETP.NE.AND UP0, UPT, UR7, 0x2, UPT ;  /* 0x000000020700788c */ /* 0x000fc8000bf05270 */
[----:B------:R-:W-:Y:S02]  /*5140*/  USEL UR8, URZ, 0x1, UP0 ;  /* 0x00000001ff087887 */ /* 0x000fe40008000000 */
[----:B------:R-:W-:-:S04]  /*5150*/  USEL UR7, UR7, URZ, UP0 ;  /* 0x000000ff07077287 */ /* 0x000fc80008000000 */
[----:B------:R-:W-:Y:S01]  /*5160*/  ULEA UR7, UR7, UR6, 0x3 ;  /* 0x0000000607077291 */ /* 0x000fe2000f8e18ff */
[----:B--2---:R-:W-:-:S04]  /*5170*/  LOP3.LUT R2, R12, UR8, RZ, 0x3c, !PT ;  /* 0x000000080c027c12 */ /* 0x004fc8000f8e3cff */
[----:B------:R-:W-:-:S04]  /*5180*/  SHF.L.U32 R0, R2, 0x1f, RZ ;  /* 0x0000001f02007819 */ /* 0x000fc800000006ff */
[----:B------:R-:W2:Y:S02]  /*5190*/  SYNCS.PHASECHK.TRANS64 P0, [UR7+0x390], R0 ;  /* 0x00039000ff0075a7 */ /* 0x000ea40008001007 */
[----:B-12---:R-:W-:Y:S05]  /*51a0*/  @P0 EXIT ;  /* 0x000000000000094d */ /* 0x006fea0003800000 */
[----:B------:R-:W-:Y:S02]  /*51b0*/  SHF.L.U32 R2, R2, 0x1f, RZ ;  /* 0x0000001f02027819 */ /* 0x000fe400000006ff */
[----:B------:R-:W-:-:S07]  /*51c0*/  MOV R0, UR7 ;  /* 0x0000000700007c02 */ /* 0x000fce0008000f00 */
.L_x_105:
[----:B-1----:R1:W2:Y:S02]  /*51d0*/  SYNCS.PHASECHK.TRANS64.TRYWAIT P0, [R0+URZ+0x390], R2 ;  /* 0x00039002000075a7 */ /* 0x0022a400080011ff */
[----:B--2---:R-:W-:Y:S05]  /*51e0*/  @!P0 NANOSLEEP.SYNCS 0x989680 ;  /* 0x009896800000895d */ /* 0x004fea0003900000 */
[----:B------:R-:W2:Y:S02]  /*51f0*/  @!P0 SYNCS.PHASECHK.TRANS64 P0, [R0+URZ+0x390], R2 ;  /* 0x00039002000085a7 */ /* 0x000ea400080010ff */
[----:B--2---:R-:W-:Y:S05]  /*5200*/  @P0 EXIT ;  /* 0x000000000000094d */ /* 0x004fea0003800000 */
[----:B------:R-:W-:Y:S05]  /*5210*/  BRA `(.L_x_105) ;  /* 0xfffffffc00ec7947 */ /* 0x000fea000383ffff */
.L_x_98:
[----:B------:R-:W-:Y:S05]  /*5220*/  BRA.U UP4, `(.L_x_106) ;  /* 0x0000000d04807547 */ /* 0x000fea000b800000 */
[----:B------:R-:W-:Y:S01]  /*5230*/  UMOV UR4, 0x40 ;  /* 0x0000004000047882 */ /* 0x000fe20000000000 */
[----:B------:R-:W-:Y:S01]  /*5240*/  NOP ;  /* 0x0000000000007918 */ /* 0x000fe20000000000 */
[----:B------:R-:W-:Y:S01]  /*5250*/  ULEA UR5, UR48, UR4, 0x18 ;  /* 0x0000000430057291 */ /* 0x000fe2000f8ec0ff */
[----:B------:R-:W-:Y:S02]  /*5260*/  UMOV UR6, 0x400 ;  /* 0x0000040000067882 */ /* 0x000fe40000000000 */
[----:B------:R-:W-:-:S06]  /*5270*/  ULEA UR6, UR48, UR6, 0x18 ;  /* 0x0000000630067291 */ /* 0x000fcc000f8ec0ff */
[----:B------:R-:W2:Y:S02]  /*5280*/  LDS.U8 R0, [UR5+0x1c] ;  /* 0x00001c05ff007984 */ /* 0x000ea40008000000 */
[----:B--2---:R-:W-:-:S13]  /*5290*/  ISETP.NE.AND P0, PT, R0, RZ, PT ;  /* 0x000000ff0000720c */ /* 0x004fda0003f05270 */
[----:B------:R-:W-:Y:S05]  /*52a0*/  @P0 BRA `(.L_x_107) ;  /* 0x0000000000580947 */ /* 0x000fea0003800000 */
[----:B------:R-:W-:-:S13]  /*52b0*/  ELECT P0, URZ, PT ;  /* 0x0000000000ff782f */ /* 0x000fda0003800000 */
[----:B------:R-:W-:Y:S05]  /*52c0*/  @!P0 BRA `(.L_x_108) ;  /* 0x0000000000608947 */ /* 0x000fea0003800000 */
[----:B------:R-:W-:Y:S01]  /*52d0*/  UMOV UR4, 0x10 ;  /* 0x0000001000047882 */ /* 0x000fe20000000000 */
[----:B------:R-:W-:Y:S01]  /*52e0*/  HFMA2 R0, -RZ, RZ, 0, 5.9604644775390625e-08 ;  /* 0x00000001ff007431 */ /* 0x000fe200000001ff */
[----:B------:R-:W-:-:S03]  /*52f0*/  MOV R3, 0xffff ;  /* 0x0000ffff00037802 */ /* 0x000fc60000000f00 */
[----:B------:R-:W-:Y:S04]  /*5300*/  DEPBAR.LE SB2, 0x36 ;  /* 0x0000ad800000791a */ /* 0x000fe80000000000 */
[----:B------:R-:W2:Y:S02]  /*5310*/  UTCATOMSWS.FIND_AND_SET.ALIGN UP0, UR4, UR4 ;  /* 0x00000004000475e3 */ /* 0x000ea40008000800 */
[----:B--2---:R-:W-:Y:S01]  /*5320*/  MOV R4, UR4 ;  /* 0x0000000400047c02 */ /* 0x004fe20008000f00 */
[----:B------:R-:W-:Y:S06]  /*5330*/  BRA.U UP0, `(.L_x_109) ;  /* 0x0000000100187547 */ /* 0x000fec000b800000 */
.L_x_110:
[----:B------:R-:W-:Y:S05]  /*5340*/  NANOSLEEP 0x64 ;  /* 0x000000640000795d */ /* 0x000fea0003800000 */
[----:B------:R-:W-:-:S05]  /*5350*/  UMOV UR4, 0x10 ;  /* 0x0000001000047882 */ /* 0x000fca0000000000 */
[----:B------:R-:W-:Y:S04]  /*5360*/  DEPBAR.LE SB2, 0x36 ;  /* 0x0000ad800000791a */ /* 0x000fe80000000000 */
[----:B------:R-:W2:Y:S02]  /*5370*/  UTCATOMSWS.FIND_AND_SET.ALIGN UP0, UR4, UR4 ;  /* 0x00000004000475e3 */ /* 0x000ea40008000800 */
[----:B--2---:R-:W-:Y:S01]  /*5380*/  MOV R4, UR4 ;  /* 0x0000000400047c02 */ /* 0x004fe20008000f00 */
[----:B------:R-:W-:Y:S05]  /*5390*/  BRA.U !UP0, `(.L_x_110) ;  /* 0xfffffffd08e87547 */ /* 0x000fea000b83ffff */
.L_x_109:
[-C--:B------:R-:W-:Y:S02]  /*53a0*/  SHF.L.U32 R3, R3, R4.reuse, RZ ;  /* 0x0000000403037219 */ /* 0x080fe400000006ff */
[----:B------:R-:W-:Y:S01]  /*53b0*/  SHF.L.U32 R0, R0, R4, RZ ;  /* 0x0000000400007219 */ /* 0x000fe200000006ff */
[----:B------:R-:W-:Y:S02]  /*53c0*/  IMAD.SHL.U32 R4, R4, 0x20, RZ ;  /* 0x0000002004047824 */ /* 0x000fe400078e00ff */
[----:B------:R2:W-:Y:S04]  /*53d0*/  ATOMS.OR RZ, [UR5+0x14], R3 ;  /* 0x00001403ffff798c */ /* 0x0005e8000b000005 */
[----:B------:R2:W-:Y:S04]  /*53e0*/  ATOMS.OR RZ, [UR5+0x18], R0 ;  /* 0x00001800ffff798c */ /* 0x0005e8000b000005 */
[----:B------:R2:W-:Y:S01]  /*53f0*/  STS [UR6+0x430], R4 ;  /* 0x00043004ff007988 */ /* 0x0005e20008000806 */
[----:B------:R-:W-:Y:S05]  /*5400*/  BRA `(.L_x_108) ;  /* 0x0000000000107947 */ /* 0x000fea0003800000 */
.L_x_107:
[----:B------:R-:W-:Y:S02]  /*5410*/  MOV R0, 0xffffffff ;  /* 0xffffffff00007802 */ /* 0x000fe40000000f00 */
[----:B------:R-:W-:-:S03]  /*5420*/  MOV R4, 0x5450 ;  /* 0x0000545000047802 */ /* 0x000fc60000000f00 */
[----:B------:R2:W-:Y:S04]  /*5430*/  STS [UR6+0x430], R0 ;  /* 0x00043000ff007988 */ /* 0x0005e80008000806 */
[----:B-12--5:R-:W-:Y:S05]  /*5440*/  CALL.REL.NOINC `($__internal_1_$__cuda_sm10x_tcgen05_guardrail_trap_phase_invalid_during_alloc) ;  /* 0x00000050006c7944 */ /* 0x026fea0003c00000 */
.L_x_108:
[----:B------:R-:W-:Y:S05]  /*5450*/  WARPSYNC.ALL ;  /* 0x0000000000007948 */ /* 0x000fea0003800000 */
[----:B------:R-:W3:Y:S01]  /*5460*/  S2UR UR4, SR_CgaCtaId ;  /* 0x00000000000479c3 */ /* 0x000ee20000008800 */
[----:B------:R-:W-:Y:S01]  /*5470*/  UMOV UR13, 0x400 ;  /* 0x00000400000d7882 */ /* 0x000fe20000000000 */
[----:B------:R-:W-:-:S06]  /*5480*/  NOP ;  /* 0x0000000000007918 */ /* 0x000fcc0000000000 */
[----:B------:R-:W-:Y:S06]  /*5490*/  BAR.ARV 0x6, 0xa0 ;  /* 0x0182800000007b1d */ /* 0x000fec0000002000 */
[----:B------:R-:W4:Y:S01]  /*54a0*/  LDCU UR5, c[0x0][0x38c] ;  /* 0x00007180ff0577ac */ /* 0x000f220008000800 */
[----:B------:R-:W-:Y:S01]  /*54b0*/  LOP3.LUT R2, R2, 0xffff, RZ, 0xc0, !PT ;  /* 0x0000ffff02027812 */ /* 0x000fe200078ec0ff */
[----:B------:R-:W-:Y:S01]  /*54c0*/  IMAD.MOV.U32 R11, RZ, RZ, 0x1 ;  /* 0x00000001ff0b7424 */ /* 0x000fe200078e00ff */
[----:B------:R-:W-:Y:S01]  /*54d0*/  CS2R R8, SRZ ;  /* 0x0000000000087805 */ /* 0x000fe2000001ff00 */
[----:B------:R-:W1:Y:S01]  /*54e0*/  LDCU UR8, c[0x0][0x38c] ;  /* 0x00007180ff0877ac */ /* 0x000e620008000800 */
[----:B------:R-:W-:Y:S01]  /*54f0*/  R2UR UR15, R2 ;  /* 0x00000000020f72ca */ /* 0x000fe200000e0000 */
[----:B------:R-:W-:Y:S01]  /*5500*/  IMAD.MOV.U32 R10, RZ, RZ, RZ ;  /* 0x000000ffff0a7224 */ /* 0x000fe200078e00ff */
[----:B------:R-:W-:Y:S01]  /*5510*/  UMOV UR18, URZ ;  /* 0x000000ff00127c82 */ /* 0x000fe20008000000 */
[----:B------:R-:W-:Y:S01]  /*5520*/  UMOV UR10, URZ ;  /* 0x000000ff000a7c82 */ /* 0x000fe20008000000 */
[----:B---3--:R-:W-:Y:S01]  /*5530*/  ULEA UR13, UR4, UR13, 0x18 ;  /* 0x0000000d040d7291 */ /* 0x008fe2000f8ec0ff */
[----:B------:R-:W-:Y:S01]  /*5540*/  UMOV UR20, 0x0 ;  /* 0x0000000000147882 */ /* 0x000fe20000000000 */
[----:B------:R-:W-:-:S02]  /*5550*/  UMOV UR21, 0x4100490 ;  /* 0x0410049000157882 */ /* 0x000fc40000000000 */
[----:B------:R-:W-:Y:S02]  /*5560*/  UIADD3 UR6, UPT, UPT, UR13, 0x2800, URZ ;  /* 0x000028000d067890 */ /* 0x000fe4000fffe0ff */
[----:B------:R-:W-:Y:S02]  /*5570*/  UIADD3 UR7, UPT, UPT, UR13, 0x1d800, URZ ;  /* 0x0001d8000d077890 */ /* 0x000fe4000fffe0ff */
[----:B----4-:R-:W-:Y:S01]  /*5580*/  UIADD3 UR5, UPT, UPT, UR5, 0x1f, URZ ;  /* 0x0000001f05057890 */ /* 0x010fe2000fffe0ff */
[----:B--2---:R-:W2:Y:S01]  /*5590*/  LDS R0, [UR13+0x430] ;  /* 0x0004300dff007984 */ /* 0x004ea20008000800 */
[----:B------:R-:W-:Y:S02]  /*55a0*/  USHF.R.U32.HI UR6, URZ, 0x4, UR6 ;  /* 0x00000004ff067899 */ /* 0x000fe40008011606 */
[----:B------:R-:W-:Y:S02]  /*55b0*/  USHF.R.S32.HI UR4, URZ, 0x1f, UR5 ;  /* 0x0000001fff047899 */ /* 0x000fe40008011405 */
[----:B------:R-:W-:-:S02]  /*55c0*/  ULOP3.LUT UR6, UR6, 0x3fff, URZ, 0xc0, !UPT ;  /* 0x00003fff06067892 */ /* 0x000fc4000f8ec0ff */
[----:B------:R-:W-:Y:S02]  /*55d0*/  ULEA.HI UR4, UR4, UR5, URZ, 0x5 ;  /* 0x0000000504047291 */ /* 0x000fe4000f8f28ff */
[----:B------:R-:W-:Y:S02]  /*55e0*/  USHF.R.U32.HI UR5, URZ, 0x4, UR7 ;  /* 0x00000004ff057899 */ /* 0x000fe40008011607 */
[----:B------:R-:W-:Y:S02]  /*55f0*/  USHF.R.S32.HI UR22, URZ, 0x5, UR4 ;  /* 0x00000005ff167899 */ /* 0x000fe40008011404 */
[----:B------:R-:W-:Y:S02]  /*5600*/  ULOP3.LUT UR5, UR5, 0x3fff, URZ, 0xc0, !UPT ;  /* 0x00003fff05057892 */ /* 0x000fe4000f8ec0ff */
[----:B------:R-:W-:Y:S02]  /*5610*/  UISETP.LT.AND UP0, UPT, UR22, 0x1, UPT ;  /* 0x000000011600788c */ /* 0x000fe4000bf01270 */
[----:B------:R-:W-:-:S02]  /*5620*/  ULOP3.LUT UR16, UR6, 0x10000, URZ, 0xfc, !UPT ;  /* 0x0001000006107892 */ /* 0x000fc4000f8efcff */
[----:B------:R-:W-:Y:S02]  /*5630*/  USEL UR23, UR22, 0x1, !UP0 ;  /* 0x0000000116177887 */ /* 0x000fe4000c000000 */
[----:B------:R-:W-:Y:S02]  /*5640*/  ULOP3.LUT UR17, UR5, 0x10000, URZ, 0xfc, !UPT ;  /* 0x0001000005117892 */ /* 0x000fe4000f8efcff */
[----:B------:R-:W-:Y:S02]  /*5650*/  UIADD3 UR23, UPT, UPT, -UR23, URZ, URZ ;  /* 0x000000ff17177290 */ /* 0x000fe4000fffe1ff */
[----:B-1----:R-:W-:Y:S01]  /*5660*/  UISETP.GE.AND UP4, UPT, UR8, 0x1, UPT ;  /* 0x000000010800788c */ /* 0x002fe2000bf86270 */
[----:B--2---:R-:W-:-:S15]  /*5670*/  R2UR UR24, R0 ;  /* 0x00000000001872ca */ /* 0x004fde00000e0000 */
.L_x_117:
[----:B------:R-:W-:Y:S02]  /*5680*/  LEA R0, R10, UR13, 0x3 ;  /* 0x0000000d0a007c11 */ /* 0x000fe4000f8e18ff */
[----:B------:R-:W-:Y:S02]  /*5690*/  SHF.L.U32 R2, R9, 0x1f, RZ ;  /* 0x0000001f09027819 */ /* 0x000fe400000006ff */
[----:B------:R-:W-:Y:S01]  /*56a0*/  PLOP3.LUT P0, PT, PT, PT, UP4, 0x80, 0x8 ;  /* 0x000000000008781c */ /* 0x000fe20003f0f048 */
[----:B------:R-:W-:Y:S01]  /*56b0*/  VIADD R3, R0, 0x390 ;  /* 0x0000039000037836 */ /* 0x000fe20000000000 */
[----:B-1----:R-:W1:Y:S02]  /*56c0*/  SYNCS.PHASECHK.TRANS64.TRYWAIT P1, [R0+URZ+0x380], R2 ;  /* 0x00038002000075a7 */ /* 0x002e6400080211ff */
[----:B-1-3--:R-:W-:Y:S09]  /*56d0*/  @!P1 BRA `(.L_x_111) ;  /* 0x0000004800949947 */ /* 0x00aff20003800000 */
.L_x_268:
[----:B------:R-:W-:Y:S01]  /*56e0*/  LEA R4, R10, UR13, 0x4 ;  /* 0x0000000d0a047c11 */ /* 0x000fe2000f8e20ff */
[----:B------:R-:W-:Y:S01]  /*56f0*/  @UP4 ULEA UR4, UR10, UR13, 0x3 ;  /* 0x0000000d0a044291 */ /* 0x000fe2000f8e18ff */
[----:B------:R-:W-:Y:S01]  /*5700*/  PLOP3.LUT P2, PT, PT, PT, PT, 0x80, 0x8 ;  /* 0x000000000008781c */ /* 0x000fe20003f4f070 */
[----:B------:R-:W-:Y:S01]  /*5710*/  ULEA UR19, UR18, UR13, 0x3 ;  /* 0x0000000d12137291 */ /* 0x000fe2000f8e18ff */
[----:B------:R-:W-:Y:S02]  /*5720*/  PRMT R3, RZ, 0x654, R3 ;  /* 0x00000654ff037816 */ /* 0x000fe40000000003 */
[----:B------:R-:W2:Y:S01]  /*5730*/  LDS.128 R4, [R4+0x410] ;  /* 0x0004100004047984 */ /* 0x000ea20000000c00 */
[----:B-1----:R-:W-:Y:S02]  /*5740*/  @P0 SHF.L.U32 R2, R8, 0x1f, RZ ;  /* 0x0000001f08020819 */ /* 0x002fe400000006ff */
[----:B------:R-:W-:Y:S01]  /*5750*/  SHF.L.U32 R0, R11, 0x1f, RZ ;  /* 0x0000001f0b007819 */ /* 0x000fe200000006ff */
[----:B------:R-:W-:Y:S01]  /*5760*/  @!PT LDS RZ, [RZ] ;  /* 0x00000000fffff984 */ /* 0x000fe20000000800 */
[----:B------:R-:W-:Y:S01]  /*5770*/  @!PT LDS RZ, [RZ] ;  /* 0x00000000fffff984 */ /* 0x000fe20000000800 */
[----:B------:R-:W-:Y:S01]  /*5780*/  @!PT LDS RZ, [RZ] ;  /* 0x00000000fffff984 */ /* 0x000fe20000000800 */
[----:B------:R-:W-:Y:S01]  /*5790*/  @!PT LDS RZ, [RZ] ;  /* 0x00000000fffff984 */ /* 0x000fe20000000800 */
[----:B------:R1:W-:Y:S06]  /*57a0*/  MEMBAR.ALL.CTA ;  /* 0x0000000000007992 */ /* 0x0003ec0000008000 */
[----:B-1----:R-:W1:Y:S02]  /*57b0*/  FENCE.VIEW.ASYNC.S ;  /* 0x00000000000073c6 */ /* 0x002e640000000000 */
[----:B-1----:R1:W-:Y:S01]  /*57c0*/  SYNCS.ARRIVE.TRANS64.RED.A1T0 RZ, [R3+URZ], RZ ;  /* 0x000000ff03ff79a7 */ /* 0x0023e200081004ff */
[----:B------:R1:W3:Y:S01]  /*57d0*/  @P0 SYNCS.PHASECHK.TRANS64.TRYWAIT P2, [UR4], R2 ;  /* 0x00000002ff0005a7 */ /* 0x0002e20008041104 */
[----:B--2---:R-:W-:Y:S01]  /*57e0*/  LOP3.LUT P1, RZ, R6, 0x1, RZ, 0xc0, !PT ;  /* 0x0000000106ff7812 */ /* 0x004fe2000782c0ff */
[----:B------:R-:W2:Y:S02]  /*57f0*/  SYNCS.PHASECHK.TRANS64.TRYWAIT P0, [UR19+0x3c0], R0 ;  /* 0x0003c000ff0075a7 */ /* 0x000ea40008001113 */
[----:B-123--:R-:W-:Y:S10]  /*5800*/  @!P0 BRA `(.L_x_112) ;  /* 0x00000048005c8947 */ /* 0x00eff40003800000 */
.L_x_270:
[----:B------:R-:W-:Y:S01]  /*5810*/  IADD3 R10, PT, PT, R10, 0x1, RZ ;  /* 0x000000010a0a7810 */ /* 0x000fe20007ffe0ff */
[----:B------:R-:W-:Y:S06]  /*5820*/  BRA.U !UP4, `(.L_x_113) ;  /* 0x000000010ca07547 */ /* 0x000fec000b800000 */
[----:B------:R-:W-:Y:S02]  /*5830*/  ULEA.HI UR4, UR18, UR18, URZ, 0x1 ;  /* 0x0000001212047291 */ /* 0x000fe4000f8f08ff */
[----:B------:R-:W-:Y:S02]  /*5840*/  UPLOP3.LUT UP2, UPT, UPT, UPT, UPT, 0x40, 0x4 ;  /* 0x000000000004789c */ /* 0x000fe40003f4e870 */
[----:B------:R-:W-:Y:S02]  /*5850*/  USHF.L.U32 UR5, UR4, 0x5, URZ ;  /* 0x0000000504057899 */ /* 0x000fe400080006ff */
[----:B------:R-:W-:Y:S02]  /*5860*/  ULOP3.LUT UR14, UR4, 0xffe, URZ, 0xc0, !UPT ;  /* 0x00000ffe040e7892 */ /* 0x000fe4000f8ec0ff */
[----:B------:R-:W-:Y:S02]  /*5870*/  ULOP3.LUT UR4, UR5, 0xffffffc0, URZ, 0xc0, !UPT ;  /* 0xffffffc005047892 */ /* 0x000fe4000f8ec0ff */
[----:B------:R-:W-:-:S02]  /*5880*/  UIADD3 UR14, UPT, UPT, -UR14, UR18, URZ ;  /* 0x000000120e0e7290 */ /* 0x000fc4000fffe1ff */
[----:B------:R-:W-:Y:S01]  /*5890*/  UIADD3 UR4, UPT, UPT, UR24, UR4, URZ ;  /* 0x0000000418047290 */ /* 0x000fe2000fffe0ff */
[----:B------:R-:W-:Y:S01]  /*58a0*/  UMOV UR12, UR23 ;  /* 0x00000017000c7c82 */ /* 0x000fe20008000000 */
[----:B------:R-:W-:Y:S02]  /*58b0*/  UMOV UR11, UR22 ;  /* 0x00000016000b7c82 */ /* 0x000fe40008000000 */
[----:B------:R-:W-:Y:S01]  /*58c0*/  ULEA UR14, UR14, UR4, 0x14 ;  /* 0x000000040e0e7291 */ /* 0x000fe2000f8ea0ff */
[----:B------:R-:W-:-:S11]  /*58d0*/  UMOV UR5, UR10 ;  /* 0x0000000a00057c82 */ /* 0x000fd60008000000 */
.L_x_116:
[----:B------:R-:W-:Y:S02]  /*58e0*/  UIADD3 UR12, UPT, UPT, UR12, 0x1, URZ ;  /* 0x000000010c0c7890 */ /* 0x000fe4000fffe0ff */
[----:B--2---:R-:W-:Y:S02]  /*58f0*/  ULEA UR6, UR5, UR13, 0x3 ;  /* 0x0000000d05067291 */ /* 0x004fe4000f8e18ff */
[----:B------:R-:W-:Y:S01]  /*5900*/  UISETP.NE.AND UP3, UPT, UR12, URZ, UPT ;  /* 0x000000ff0c00728c */ /* 0x000fe2000bf65270 */
[----:B---3--:R-:W-:Y:S10]  /*5910*/  @P2 BRA `(.L_x_114) ;  /* 0x00000000000c2947 */ /* 0x008ff40003800000 */
[----:B-1----:R-:W-:Y:S04]  /*5920*/  SHF.L.U32 R2, R8, 0x1f, RZ ;  /* 0x0000001f08027819 */ /* 0x002fe800000006ff */
[----:B------:R-:W1:Y:S02]  /*5930*/  SYNCS.PHASECHK.TRANS64.TRYWAIT P0, [UR6], R2 ;  /* 0x00000002ff0075a7 */ /* 0x000e640008001106 */
[----:B-1----:R-:W-:Y:S05]  /*5940*/  @!P0 BRA `(.L_x_115) ;  /* 0x0000004800248947 */ /* 0x002fea0003800000 */
.L_x_114:
[----:B------:R-:W-:Y:S01]  /*5950*/  UISETP.NE.AND UP0, UPT, UR11, 0x1, UPT ;  /* 0x000000010b00788c */ /* 0x000fe2000bf05270 */
[----:B------:R-:W-:Y:S01]  /*5960*/  PLOP3.LUT P2, PT, PT, PT, PT, 0x80, 0x8 ;  /* 0x000000000008781c */ /* 0x000fe20003f4f070 */
[----:B------:R-:W-:Y:S02]  /*5970*/  UIADD3 UR4, UPT, UPT, UR5, 0x1, URZ ;  /* 0x0000000105047890 */ /* 0x000fe4000fffe0ff */
[----:B------:R-:W-:Y:S02]  /*5980*/  ULEA UR8, UR5, UR17, 0x7 ;  /* 0x0000001105087291 */ /* 0x000fe4000f8e38ff */
[----:B------:R-:W-:Y:S01]  /*5990*/  UISETP.NE.AND UP1, UPT, UR4, 0x36, UPT ;  /* 0x000000360400788c */ /* 0x000fe2000bf25270 */
[----:B------:R-:W-:Y:S01]  /*59a0*/  PLOP3.LUT P0, PT, PT, PT, UP0, 0x80, 0x8 ;  /* 0x000000000008781c */ /* 0x000fe20003f0f008 */
[----:B------:R-:W-:Y:S02]  /*59b0*/  UIADD3 UR11, UPT, UPT, UR11, -0x1, URZ ;  /* 0xffffffff0b0b7890 */ /* 0x000fe4000fffe0ff */
[----:B------:R-:W-:Y:S02]  /*59c0*/  USEL UR7, URZ, 0x1, UP1 ;  /* 0x00000001ff077887 */ /* 0x000fe40008800000 */
[----:B------:R-:W-:Y:S01]  /*59d0*/  USEL UR10, UR4, URZ, UP1 ;  /* 0x000000ff040a7287 */ /* 0x000fe20008800000 */
[----:B------:R-:W-:Y:S03]  /*59e0*/  UMOV UR9, 0xc0004010 ;  /* 0xc000401000097882 */ /* 0x000fe60000000000 */
[----:B------:R-:W-:Y:S01]  /*59f0*/  @UP0 ULEA UR4, UR10, UR13, 0x3 ;  /* 0x0000000d0a040291 */ /* 0x000fe2000f8e18ff */
[----:B------:R-:W-:Y:S01]  /*5a00*/  LOP3.LUT R8, R8, UR7, RZ, 0x3c, !PT ;  /* 0x0000000708087c12 */ /* 0x000fe2000f8e3cff */
[----:B------:R-:W-:Y:S03]  /*5a10*/  UMOV UR7, 0xc0004010 ;  /* 0xc000401000077882 */ /* 0x000fe60000000000 */
[----:B-1----:R-:W-:Y:S04]  /*5a20*/  @P0 SHF.L.U32 R0, R8, 0x1f, RZ ;  /* 0x0000001f08000819 */ /* 0x002fe800000006ff */
[----:B------:R2:W3:Y:S01]  /*5a30*/  @P0 SYNCS.PHASECHK.TRANS64.TRYWAIT P2, [UR4], R0 ;  /* 0x00000000ff0005a7 */ /* 0x0004e20008041104 */
[----:B------:R-:W-:Y:S02]  /*5a40*/  UIADD3 UR4, UPT, UPT, UR6, 0x1b0, URZ ;  /* 0x000001b006047890 */ /* 0x000fe4000fffe0ff */
[----:B------:R-:W-:Y:S03]  /*5a50*/  ULEA UR6, UR5, UR16, 0x7 ;  /* 0x0000001005067291 */ /* 0x000fe6000f8e38ff */
[----:B------:R-:W-:Y:S06]  /*5a60*/  UMOV UR5, UR10 ;  /* 0x0000000a00057c82 */ /* 0x000fec0008000000 */
[----:B------:R2:W-:Y:S01]  /*5a70*/  UTCQMMA gdesc[UR6], gdesc[UR8], tmem[UR14], tmem[UR20], idesc[UR21], UP2 ;  /* 0x00ff1408060075ea */ /* 0x0005e2000900030e */
[----:B------:R-:W-:Y:S01]  /*5a80*/  UPLOP3.LUT UP2, UPT, UPT, UPT, UPT, 0x80, 0x8 ;  /* 0x000000000008789c */ /* 0x000fe20003f4f070 */
[----:B------:R2:W-:Y:S01]  /*5a90*/  UTCBAR.MULTICAST [UR4], URZ, UR15 ;  /* 0x000000ff040073e9 */ /* 0x0005e2000800080f */
[----:B------:R-:W-:Y:S09]  /*5aa0*/  BRA.U UP3, `(.L_x_116) ;  /* 0xfffffffd038c7547 */ /* 0x000ff2000b83ffff */
.L_x_113:
[----:B--2---:R-:W-:Y:S01]  /*5ab0*/  UIADD3 UR4, UPT, UPT, UR18, 0x1, URZ ;  /* 0x0000000112047890 */ /* 0x004fe2000fffe0ff */
[C---:B------:R-:W-:Y:S01]  /*5ac0*/  ISETP.NE.AND P0, PT, R10.reuse, 0x2, PT ;  /* 0x000000020a00780c */ /* 0x040fe20003f05270 */
[----:B------:R-:W-:Y:S02]  /*5ad0*/  UIADD3 UR5, UPT, UPT, UR19, 0x3a0, URZ ;  /* 0x000003a013057890 */ /* 0x000fe4000fffe0ff */
[----:B------:R-:W-:Y:S01]  /*5ae0*/  UISETP.NE.AND UP0, UPT, UR4, 0x4, UPT ;  /* 0x000000040400788c */ /* 0x000fe2000bf05270 */
[----:B-1----:R-:W-:Y:S02]  /*5af0*/  SEL R0, RZ, 0x1, P0 ;  /* 0x00000001ff007807 */ /* 0x002fe40000000000 */
[----:B------:R-:W-:Y:S01]  /*5b00*/  SEL R10, R10, RZ, P0 ;  /* 0x000000ff0a0a7207 */ /* 0x000fe20000000000 */
[----:B------:R-:W-:Y:S01]  /*5b10*/  USEL UR6, URZ, 0x1, UP0 ;  /* 0x00000001ff067887 */ /* 0x000fe20008000000 */
[----:B------:R-:W-:Y:S01]  /*5b20*/  LOP3.LUT R9, R9, R0, RZ, 0x3c, !PT ;  /* 0x0000000009097212 */ /* 0x000fe200078e3cff */
[----:B------:R-:W-:Y:S01]  /*5b30*/  USEL UR18, UR4, URZ, UP0 ;  /* 0x000000ff04127287 */ /* 0x000fe20008000000 */
[----:B------:R1:W-:Y:S03]  /*5b40*/  UTCBAR [UR5], URZ ;  /* 0x000000ff050073e9 */ /* 0x0003e600080000ff */
[----:B------:R-:W-:Y:S01]  /*5b50*/  LOP3.LUT R11, R11, UR6, RZ, 0x3c, !PT ;  /* 0x000000060b0b7c12 */ /* 0x000fe2000f8e3cff */
[----:B------:R-:W-:Y:S07]  /*5b60*/  @P1 BRA `(.L_x_117) ;  /* 0xfffffff800c41947 */ /* 0x000fee000383ffff */
[----:B------:R-:W2:Y:S01]  /*5b70*/  S2UR UR8, SR_CgaCtaId ;  /* 0x00000000000879c3 */ /* 0x000ea20000008800 */
[----:B------:R-:W-:Y:S01]  /*5b80*/  ELECT P0, URZ, PT ;  /* 0x0000000000ff782f */ /* 0x000fe20003800000 */
[----:B------:R-:W-:Y:S01]  /*5b90*/  IMAD.MOV.U32 R0, RZ, RZ, 0x1 ;  /* 0x00000001ff007424 */ /* 0x000fe200078e00ff */
[----:B------:R-:W-:Y:S01]  /*5ba0*/  UIADD3 UR13, UPT, UPT, UR13, 0x3c0, URZ ;  /* 0x000003c00d0d7890 */ /* 0x000fe2000fffe0ff */
[----:B------:R-:W-:Y:S01]  /*5bb0*/  SHF.L.U32 R2, R11, 0x1f, RZ ;  /* 0x0000001f0b027819 */ /* 0x000fe200000006ff */
[----:B------:R-:W-:-:S03]  /*5bc0*/  UMOV UR4, 0x40 ;  /* 0x0000004000047882 */ /* 0x000fc60000000000 */
[----:B------:R-:W-:Y:S01]  /*5bd0*/  UVIRTCOUNT.DEALLOC.SMPOOL 0x80 ;  /* 0x000000800000784c */ /* 0x000fe20000000000 */
[----:B--2---:R-:W-:Y:S02]  /*5be0*/  ULEA UR8, UR8, UR4, 0x18 ;  /* 0x0000000408087291 */ /* 0x004fe4000f8ec0ff */
[----:B------:R-:W-:-:S07]  /*5bf0*/  ULEA UR4, UR18, UR13, 0x3 ;  /* 0x0000000d12047291 */ /* 0x000fce000f8e18ff */
[----:B------:R2:W-:Y:S02]  /*5c00*/  @P0 STS.U8 [UR8+0x1c], R0 ;  /* 0x00001c00ff000988 */ /* 0x0005e40008000008 */
[----:B------:R-:W4:Y:S02]  /*5c10*/  SYNCS.PHASECHK.TRANS64.TRYWAIT P0, [UR4], R2 ;  /* 0x00000002ff0075a7 */ /* 0x000f240008001104 */
[----:B--2-4-:R-:W-:Y:S05]  /*5c20*/  @!P0 BRA `(.L_x_118) ;  /* 0x0000004400848947 */ /* 0x014fea0003800000 */
.L_x_273:
[----:B------:R-:W-:-:S04]  /*5c30*/  UIADD3 UR4, UPT, UPT, UR18, 0x1, URZ ;  /* 0x0000000112047890 */ /* 0x000fc8000fffe0ff */
[----:B------:R-:W-:-:S04]  /*5c40*/  UISETP.NE.AND UP0, UPT, UR4, 0x4, UPT ;  /* 0x000000040400788c */ /* 0x000fc8000bf05270 */
[----:B------:R-:W-:Y:S02]  /*5c50*/  USEL UR6, URZ, 0x1, UP0 ;  /* 0x00000001ff067887 */ /* 0x000fe40008000000 */
[----:B------:R-:W-:-:S04]  /*5c60*/  USEL UR4, UR4, URZ, UP0 ;  /* 0x000000ff04047287 */ /* 0x000fc80008000000 */
[----:B-1----:R-:W-:Y:S01]  /*5c70*/  ULEA UR5, UR4, UR13, 0x3 ;  /* 0x0000000d04057291 */ /* 0x002fe2000f8e18ff */
[----:B--2---:R-:W-:-:S04]  /*5c80*/  LOP3.LUT R2, R11, UR6, RZ, 0x3c, !PT ;  /* 0x000000060b027c12 */ /* 0x004fc8000f8e3cff */
[----:B------:R-:W-:-:S04]  /*5c90*/  SHF.L.U32 R3, R2, 0x1f, RZ ;  /* 0x0000001f02037819 */ /* 0x000fc800000006ff */
[----:B------:R-:W1:Y:S02]  /*5ca0*/  SYNCS.PHASECHK.TRANS64.TRYWAIT P0, [UR5], R3 ;  /* 0x00000003ff0075a7 */ /* 0x000e640008001105 */
[----:B-1----:R-:W-:Y:S05]  /*5cb0*/  @!P0 BRA `(.L_x_119) ;  /* 0x0000004400788947 */ /* 0x002fea0003800000 */
.L_x_275:
        /* <DEDUP_REMOVED lines=9> */
.L_x_277:
[----:B------:R-:W-:-:S04]  /*5d50*/  UIADD3 UR4, UPT, UPT, UR4, 0x1, URZ ;  /* 0x0000000104047890 */ /* 0x000fc8000fffe0ff */
[----:B------:R-:W-:-:S04]  /*5d60*/  UISETP.NE.AND UP0, UPT, UR4, 0x4, UPT ;  /* 0x000000040400788c */ /* 0x000fc8000bf05270 */
[----:B------:R-:W-:Y:S02]  /*5d70*/  USEL UR5, URZ, 0x1, UP0 ;  /* 0x00000001ff057887 */ /* 0x000fe40008000000 */
[----:B------:R-:W-:-:S04]  /*5d80*/  USEL UR4, UR4, URZ, UP0 ;  /* 0x000000ff04047287 */ /* 0x000fc80008000000 */
[----:B------:R-:W-:Y:S01]  /*5d90*/  ULEA UR4, UR4, UR13, 0x3 ;  /* 0x0000000d04047291 */ /* 0x000fe2000f8e18ff */
[----:B------:R-:W-:-:S04]  /*5da0*/  LOP3.LUT R2, R2, UR5, RZ, 0x3c, !PT ;  /* 0x0000000502027c12 */ /* 0x000fc8000f8e3cff */
[----:B------:R-:W-:-:S04]  /*5db0*/  SHF.L.U32 R2, R2, 0x1f, RZ ;  /* 0x0000001f02027819 */ /* 0x000fc800000006ff */
[----:B------:R-:W2:Y:S02]  /*5dc0*/  SYNCS.PHASECHK.TRANS64.TRYWAIT P0, [UR4], R2 ;  /* 0x00000002ff0075a7 */ /* 0x000ea40008001104 */
[----:B--2---:R-:W-:Y:S05]  /*5dd0*/  @!P0 BRA `(.L_x_121) ;  /* 0x0000004400608947 */ /* 0x004fea0003800000 */
.L_x_279:
[----:B------:R-:W-:Y:S01]  /*5de0*/  NOP ;  /* 0x0000000000007918 */ /* 0x000fe20000000000 */
[----:B-1----:R-:W1:Y:S01]  /*5df0*/  LDS R0, [UR8+0x14] ;  /* 0x00001408ff007984 */ /* 0x002e620008000800 */
[----:B------:R-:W-:Y:S01]  /*5e00*/  ULOP3.LUT UR4, UR24, 0xffff, URZ, 0xc0, !UPT ;  /* 0x0000ffff18047892 */ /* 0x000fe2000f8ec0ff */
[----:B------:R-:W-:Y:S01]  /*5e10*/  UMOV UR5, 0xffff ;  /* 0x0000ffff00057882 */ /* 0x000fe20000000000 */
[----:B------:R-:W-:Y:S02]  /*5e20*/  UMOV UR6, 0x1 ;  /* 0x0000000100067882 */ /* 0x000fe40000000000 */
[----:B------:R-:W-:-:S04]  /*5e30*/  USHF.R.U32.HI UR4, URZ, 0x5, UR4 ;  /* 0x00000005ff047899 */ /* 0x000fc80008011604 */
[----:B------:R-:W-:Y:S02]  /*5e40*/  USHF.L.U32 UR5, UR5, UR4, URZ ;  /* 0x0000000405057299 */ /* 0x000fe400080006ff */
[----:B------:R-:W-:-:S04]  /*5e50*/  USHF.L.U32 UR4, UR6, UR4, URZ ;  /* 0x0000000406047299 */ /* 0x000fc800080006ff */
[----:B-1----:R-:W-:-:S04]  /*5e60*/  LOP3.LUT R0, R0, UR5, RZ, 0xc0, !PT ;  /* 0x0000000500007c12 */ /* 0x002fc8000f8ec0ff */
[----:B------:R-:W-:-:S13]  /*5e70*/  ISETP.NE.AND P0, PT, R0, UR5, PT ;  /* 0x0000000500007c0c */ /* 0x000fda000bf05270 */
[----:B------:R-:W-:Y:S05]  /*5e80*/  @P0 BRA `(.L_x_122) ;  /* 0x0000000000580947 */ /* 0x000fea0003800000 */
[----:B------:R-:W1:Y:S02]  /*5e90*/  LDS R0, [UR8+0x18] ;  /* 0x00001808ff007984 */ /* 0x000e640008000800 */
[----:B-1----:R-:W-:-:S04]  /*5ea0*/  LOP3.LUT R0, R0, UR4, RZ, 0xc0, !PT ;  /* 0x0000000400007c12 */ /* 0x002fc8000f8ec0ff */
[----:B------:R-:W-:-:S13]  /*5eb0*/  ISETP.NE.AND P0, PT, R0, UR4, PT ;  /* 0x0000000400007c0c */ /* 0x000fda000bf05270 */
[----:B------:R-:W-:Y:S05]  /*5ec0*/  @P0 BRA `(.L_x_123) ;  /* 0x00000000003c0947 */ /* 0x000fea0003800000 */
[----:B------:R-:W1:Y:S01]  /*5ed0*/  S2R R2, SR_LANEID ;  /* 0x0000000000027919 */ /* 0x000e620000000000 */
[----:B------:R-:W-:-:S06]  /*5ee0*/  ULOP3.LUT UR5, URZ, UR5, URZ, 0x33, !UPT ;  /* 0x00000005ff057292 */ /* 0x000fcc000f8e33ff */
[----:B------:R-:W-:-:S04]  /*5ef0*/  IMAD.U32 R0, RZ, RZ, UR5 ;  /* 0x00000005ff007e24 */ /* 0x000fc8000f8e00ff */
[----:B------:R2:W4:Y:S02]  /*5f00*/  REDUX UR7, R0 ;  /* 0x00000000000773c4 */ /* 0x0005240000000000 */
[----:B------:R1:W-:Y:S01]  /*5f10*/  UTCATOMSWS.AND URZ, UR5 ;  /* 0x0000000500ff79e3 */ /* 0x0003e20008000000 */
[----:B--2---:R-:W-:Y:S01]  /*5f20*/  LOP3.LUT R0, RZ, UR4, RZ, 0x33, !PT ;  /* 0x00000004ff007c12 */ /* 0x004fe2000f8e33ff */
[----:B------:R-:W-:Y:S02]  /*5f30*/  VOTEU.ANY UR4, UPT, PT ;  /* 0x0000000000047886 */ /* 0x000fe400038e0100 */
[----:B------:R-:W-:Y:S02]  /*5f40*/  UFLO.U32 UR4, UR4 ;  /* 0x00000004000472bd */ /* 0x000fe400080e0000 */
[----:B------:R-:W2:Y:S04]  /*5f50*/  REDUX UR6, R0 ;  /* 0x00000000000673c4 */ /* 0x000ea80000000000 */
[----:B-1----:R-:W-:-:S02]  /*5f60*/  ISETP.EQ.U32.AND P0, PT, R2, UR4, PT ;  /* 0x0000000402007c0c */ /* 0x002fc4000bf02070 */
[----:B----4-:R-:W-:-:S11]  /*5f70*/  MOV R2, UR7 ;  /* 0x0000000700027c02 */ /* 0x010fd60008000f00 */
[----:B------:R1:W-:Y:S01]  /*5f80*/  @P0 ATOMS.AND RZ, [UR8+0x14], R2 ;  /* 0x00001402ffff098c */ /* 0x0003e2000a800008 */
[----:B--2---:R-:W-:-:S05]  /*5f90*/  IMAD.U32 R0, RZ, RZ, UR6 ;  /* 0x00000006ff007e24 */ /* 0x004fca000f8e00ff */
[----:B------:R1:W-:Y:S01]  /*5fa0*/  @P0 ATOMS.AND RZ, [UR8+0x18], R0 ;  /* 0x00001800ffff098c */ /* 0x0003e2000a800008 */
[----:B------:R-:W-:Y:S05]  /*5fb0*/  BRA `(.L_x_124) ;  /* 0x0000000000147947 */ /* 0x000fea0003800000 */
.L_x_123:
[----:B------:R-:W-:Y:S02]  /*5fc0*/  MOV R2, 0x5fe0 ;  /* 0x00005fe000027802 */ /* 0x000fe40000000f00 */
[----:B---3-5:R-:W-:Y:S05]  /*5fd0*/  CALL.REL.NOINC `($__internal_0_$__cuda_sm10x_tcgen05_guardrail_trap_col_being_dealloced_not_returned_by_alloc) ;  /* 0x00000044007c7944 */ /* 0x028fea0003c00000 */
[----:B------:R-:W-:Y:S05]  /*5fe0*/  BRA `(.L_x_124) ;  /* 0x0000000000087947 */ /* 0x000fea0003800000 */
.L_x_122:
[----:B------:R-:W-:Y:S02]  /*5ff0*/  MOV R2, 0x6010 ;  /* 0x0000601000027802 */ /* 0x000fe40000000f00 */
[----:B---3-5:R-:W-:Y:S05]  /*6000*/  CALL.REL.NOINC `($__internal_2_$__cuda_sm10x_tcgen05_guardrail_trap_unallocated_columns_being_dealloced) ;  /* 0x0000004400887944 */ /* 0x028fea0003c00000 */
.L_x_124:
[----:B------:R-:W-:Y:S01]  /*6010*/  NOP ;  /* 0x0000000000007918 */ /* 0x000fe20000000000 */
[----:B------:R-:W-:Y:S05]  /*6020*/  EXIT ;  /* 0x000000000000794d */ /* 0x000fea0003800000 */
.L_x_106:
[----:B------:R-:W-:-:S09]  /*6030*/  UISETP.NE.OR UP0, UPT, UR22, 0x3, !UP3 ;  /* 0x000000031600788c */ /* 0x000fd2000df05670 */
[----:B------:R-:W-:Y:S05]  /*6040*/  BRA.U UP0, `(.L_x_125) ;  /* 0x0000000d00087547 */ /* 0x000fea000b800000 */
[----:B------:R-:W2:Y:S01]  /*6050*/  LDCU UR26, c[0x0][0x370] ;  /* 0x00006e00ff1a77ac */ /* 0x000ea20008000800 */
[----:B------:R-:W3:Y:S01]  /*6060*/  LDC.64 R16, c[0x0][0x348] ;  /* 0x0000d200ff107b82 */ /* 0x000ee20000000a00 */
[----:B------:R-:W-:Y:S02]  /*6070*/  HFMA2 R13, -RZ, RZ, 0, 0 ;  /* 0x00000000ff0d7431 */ /* 0x000fe400000001ff */
[----:B------:R-:W-:Y:S01]  /*6080*/  IMAD.MOV.U32 R15, RZ, RZ, 0x1 ;  /* 0x00000001ff0f7424 */ /* 0x000fe200078e00ff */
[----:B------:R-:W2:Y:S01]  /*6090*/  LDCU.128 UR28, c[0x0][0xb10] ;  /* 0x00016200ff1c77ac */ /* 0x000ea20008000c00 */
[----:B------:R-:W-:Y:S01]  /*60a0*/  IMAD.MOV.U32 R14, RZ, RZ, RZ ;  /* 0x000000ffff0e7224 */ /* 0x000fe200078e00ff */
[----:B------:R-:W-:Y:S01]  /*60b0*/  MOV R7, 0x1000 ;  /* 0x0000100000077802 */ /* 0x000fe20000000f00 */
[----:B------:R-:W4:Y:S01]  /*60c0*/  LDCU UR25, c[0x0][0x374] ;  /* 0x00006e80ff1977ac */ /* 0x000f220008000800 */
[----:B------:R-:W1:Y:S01]  /*60d0*/  LDC.64 R2, c[0x0][0x888] ;  /* 0x00022200ff027b82 */ /* 0x000e620000000a00 */
[----:B------:R-:W4:Y:S01]  /*60e0*/  LDCU UR16, c[0x0][0xb0c] ;  /* 0x00016180ff1077ac */ /* 0x000f220008000800 */
[----:B------:R-:W3:Y:S06]  /*60f0*/  LDCU UR35, c[0x0][0xb20] ;  /* 0x00016400ff2377ac */ /* 0x000eec0008000800 */
[----:B------:R-:W1:Y:S01]  /*6100*/  LDC.64 R4, c[0x0][0x890] ;  /* 0x00022400ff047b82 */ /* 0x000e620000000a00 */
[----:B------:R-:W3:Y:S01]  /*6110*/  LDCU UR4, c[0x0][0xb30] ;  /* 0x00016600ff0477ac */ /* 0x000ee20008000800 */
[----:B------:R-:W-:Y:S01]  /*6120*/  UMOV UR17, 0x400 ;  /* 0x0000040000117882 */ /* 0x000fe20000000000 */
[----:B--2---:R-:W-:-:S02]  /*6130*/  UIMAD.WIDE.U32 UR32, UR26, UR28, URZ ;  /* 0x0000001c1a2072a5 */ /* 0x004fc4000f8e00ff */
[----:B----4-:R-:W-:Y:S02]  /*6140*/  UIMAD.WIDE.U32 UR6, UR25, UR31, URZ ;  /* 0x0000001f190672a5 */ /* 0x010fe4000f8e00ff */
[----:B------:R-:W-:Y:S02]  /*6150*/  ULEA UR17, UR48, UR17, 0x18 ;  /* 0x0000001130117291 */ /* 0x000fe4000f8ec0ff */
[----:B------:R-:W-:Y:S02]  /*6160*/  UPLOP3.LUT UP3, UPT, UPT, UPT, UPT, 0x40, 0x4 ;  /* 0x000000000004789c */ /* 0x000fe40003f6e870 */
[----:B------:R-:W-:Y:S01]  /*6170*/  UIADD3 UR5, UPT, UPT, UR17, 0x360, URZ ;  /* 0x0000036011057890 */ /* 0x000fe2000fffe0ff */
[----:B------:R-:W-:Y:S01]  /*6180*/  UMOV UR32, UR33 ;  /* 0x0000002100207c82 */ /* 0x000fe20008000000 */
[----:B------:R-:W-:Y:S01]  /*6190*/  UMOV UR27, UR7 ;  /* 0x00000007001b7c82 */ /* 0x000fe20008000000 */
[----:B------:R-:W-:Y:S02]  /*61a0*/  UISETP.GE.AND UP0, UPT, UR40, 0x1, UPT ;  /* 0x000000012800788c */ /* 0x000fe4000bf06270 */
[----:B------:R-:W-:Y:S01]  /*61b0*/  UISETP.NE.AND UP4, UPT, UR40, 0x1, UPT ;  /* 0x000000012800788c */ /* 0x000fe2000bf85270 */
[----:B------:R-:W2:Y:S01]  /*61c0*/  LDCU.64 UR14, c[0x0][0xb28] ;  /* 0x00016500ff0e77ac */ /* 0x000ea20008000a00 */
[----:B------:R-:W-:-:S02]  /*61d0*/  UISETP.NE.AND UP6, UPT, UR16, 0x1, UPT ;  /* 0x000000011000788c */ /* 0x000fc4000bfc5270 */
[----:B------:R-:W-:Y:S02]  /*61e0*/  UISETP.NE.AND UP5, UPT, UR30, 0x1, UPT ;  /* 0x000000011e00788c */ /* 0x000fe4000bfa5270 */
[----:B------:R-:W-:Y:S02]  /*61f0*/  UPRMT UR48, UR48, 0x654, UR5 ;  /* 0x0000065430307896 */ /* 0x000fe40008000005 */
[----:B------:R-:W-:Y:S02]  /*6200*/  USHF.R.U32.HI UR32, URZ, UR29, UR32 ;  /* 0x0000001dff207299 */ /* 0x000fe40008011620 */
[----:B---3--:R-:W-:Y:S02]  /*6210*/  USHF.R.U32.HI UR27, URZ, UR35, UR27 ;  /* 0x00000023ff1b7299 */ /* 0x008fe4000801161b */
[----:B------:R-:W-:-:S11]  /*6220*/  UISETP.NE.AND UP2, UPT, UR4, 0x1, UPT ;  /* 0x000000010400788c */ /* 0x000fd6000bf45270 */
.L_x_133:
[C---:B------:R-:W-:Y:S02]  /*6230*/  LEA R12, R14.reuse, UR17, 0x3 ;  /* 0x000000110e0c7c11 */ /* 0x040fe4000f8e18ff */
[----:B------:R-:W-:Y:S02]  /*6240*/  SHF.L.U32 R0, R13, 0x1f, RZ ;  /* 0x0000001f0d007819 */ /* 0x000fe400000006ff */
[----:B------:R-:W-:Y:S02]  /*6250*/  LEA R8, R14, UR17, 0x4 ;  /* 0x000000110e087c11 */ /* 0x000fe4000f8e20ff */
[----:B---3--:R-:W3:Y:S02]  /*6260*/  SYNCS.PHASECHK.TRANS64.TRYWAIT P0, [R12+URZ+0x380], R0 ;  /* 0x000380000c0075a7 */ /* 0x008ee400080011ff */
[----:B---3--:R-:W-:Y:S05]  /*6270*/  @!P0 BRA `(.L_x_126) ;  /* 0x0000004000508947 */ /* 0x008fea0003800000 */
.L_x_280:
[----:B------:R-:W4:Y:S01]  /*6280*/  LDS.128 R8, [R8+0x410] ;  /* 0x0004100008087984 */ /* 0x000f220000000c00 */
[----:B------:R-:W-:Y:S01]  /*6290*/  UISETP.GE.AND UP0, UPT, UR40, 0x1, UPT ;  /* 0x000000012800788c */ /* 0x000fe2000bf06270 */
[----:B------:R-:W-:Y:S01]  /*62a0*/  @!PT LDS RZ, [RZ] ;  /* 0x00000000fffff984 */ /* 0x000fe20000000800 */
[----:B------:R-:W-:Y:S01]  /*62b0*/  @!PT LDS RZ, [RZ] ;  /* 0x00000000fffff984 */ /* 0x000fe20000000800 */
[----:B------:R-:W-:Y:S01]  /*62c0*/  @!PT LDS RZ, [RZ] ;  /* 0x00000000fffff984 */ /* 0x000fe20000000800 */
[----:B------:R-:W-:Y:S01]  /*62d0*/  @!PT LDS RZ, [RZ] ;  /* 0x00000000fffff984 */ /* 0x000fe20000000800 */
[----:B------:R1:W-:Y:S06]  /*62e0*/  MEMBAR.ALL.CTA ;  /* 0x0000000000007992 */ /* 0x0003ec0000008000 */
[----:B-1----:R-:W1:Y:S01]  /*62f0*/  FENCE.VIEW.ASYNC.S ;  /* 0x00000000000073c6 */ /* 0x002e620000000000 */
[----:B----4-:R-:W-:Y:S11]  /*6300*/  LOP3.LUT P0, RZ, R10, 0x1, RZ, 0xc0, !PT ;  /* 0x000000010aff7812 */ /* 0x010ff6000780c0ff */
[----:B------:R-:W-:Y:S02]  /*6310*/  @!UPT UIADD3 URZ, UPT, UPT, URZ, URZ, URZ ;  /* 0x000000fffffff290 */ /* 0x000fe4000fffe0ff */
[----:B-1----:R-:W-:Y:S01]  /*6320*/  VOTEU.ANY UP1, P0 ;  /* 0x0000000000ff7886 */ /* 0x002fe20000020100 */
[----:B------:R-:W-:Y:S11]  /*6330*/  PLOP3.LUT P0, PT, PT, PT, UP1, 0x80, 0x8 ;  /* 0x000000000008781c */ /* 0x000ff60003f0f018 */
[----:B------:R-:W-:Y:S02]  /*6340*/  @!UPT UIADD3 URZ, UPT, UPT, URZ, URZ, URZ ;  /* 0x000000fffffff290 */ /* 0x000fe4000fffe0ff */
[----:B---3--:R-:W-:Y:S02]  /*6350*/  @P0 SHF.R.U32.HI R0, RZ, 0x10, R9 ;  /* 0x00000010ff000819 */ /* 0x008fe40000011609 */
[----:B------:R-:W-:Y:S02]  /*6360*/  @P0 MOV R6, R8 ;  /* 0x0000000800060202 */ /* 0x000fe40000000f00 */
[----:B------:R-:W-:Y:S01]  /*6370*/  @P0 R2UR UR4, R0 ;  /* 0x00000000000402ca */ /* 0x000fe200000e0000 */
[----:B------:R-:W-:Y:S01]  /*6380*/  VIADD R0, R12, 0x390 ;  /* 0x000003900c007836 */ /* 0x000fe20000000000 */
[----:B------:R-:W-:Y:S02]  /*6390*/  @P0 LOP3.LUT R8, R9, 0xffff, RZ, 0xc0, !PT ;  /* 0x0000ffff09080812 */ /* 0x000fe400078ec0ff */
[----:B------:R-:W-:Y:S02]  /*63a0*/  @P0 R2UR UR6, R6 ;  /* 0x00000000060602ca */ /* 0x000fe400000e0000 */
[----:B------:R-:W-:Y:S02]  /*63b0*/  PRMT R0, RZ, 0x654, R0 ;  /* 0x00000654ff007816 */ /* 0x000fe40000000000 */
[----:B------:R-:W-:Y:S02]  /*63c0*/  @P0 R2UR UR5, R8 ;  /* 0x00000000080502ca */ /* 0x000fe400000e0000 */
[----:B------:R1:W-:Y:S03]  /*63d0*/  SYNCS.ARRIVE.TRANS64.RED.A1T0 RZ, [R0+URZ], RZ ;  /* 0x000000ff00ff79a7 */ /* 0x0003e600081004ff */
[----:B------:R-:W-:Y:S04]  /*63e0*/  @UP1 UMOV UR24, UR4 ;  /* 0x0000000400181c82 */ /* 0x000fe80008000000 */
[----:B------:R-:W-:Y:S04]  /*63f0*/  @UP1 UMOV UR13, UR6 ;  /* 0x00000006000d1c82 */ /* 0x000fe80008000000 */
[----:B------:R-:W-:Y:S01]  /*6400*/  @UP1 UMOV UR7, UR5 ;  /* 0x0000000500071c82 */ /* 0x000fe20008000000 */
[----:B------:R-:W-:Y:S05]  /*6410*/  BRA.U !UP0, `(.L_x_127) ;  /* 0x0000000108a47547 */ /* 0x000fea000b800000 */
[----:B------:R-:W-:Y:S02]  /*6420*/  UIMAD.WIDE.U32 UR10, UR7, UR31, URZ ;  /* 0x0000001f070a72a5 */ /* 0x000fe4000f8e00ff */
[----:B------:R-:W-:Y:S02]  /*6430*/  UIMAD.WIDE.U32 UR18, UR13, UR28, URZ ;  /* 0x0000001c0d1272a5 */ /* 0x000fe4000f8e00ff */
[----:B------:R-:W-:Y:S02]  /*6440*/  USEL UR4, UR25, UR27, !UP5 ;  /* 0x0000001b19047287 */ /* 0x000fe4000e800000 */
[----:B------:R-:W-:Y:S02]  /*6450*/  USEL UR8, UR26, UR32, !UP6 ;  /* 0x000000201a087287 */ /* 0x000fe4000f000000 */
[----:B--2---:R-:W-:Y:S02]  /*6460*/  UIMAD.WIDE.U32 UR20, UR4, UR14, URZ ;  /* 0x0000000e041472a5 */ /* 0x004fe4000f8e00ff */
[----:B------:R-:W-:Y:S01]  /*6470*/  UIMAD.WIDE.U32 UR22, UR8, UR14, URZ ;  /* 0x0000000e081672a5 */ /* 0x000fe2000f8e00ff */
[----:B------:R-:W-:Y:S02]  /*6480*/  UMOV UR5, UR11 ;  /* 0x0000000b00057c82 */ /* 0x000fe40008000000 */
[----:B------:R-:W-:Y:S03]  /*6490*/  USHF.R.U32.HI UR6, URZ, UR35, UR5 ;  /* 0x00000023ff067299 */ /* 0x000fe60008011605 */
[----:B------:R-:W-:Y:S01]  /*64a0*/  UMOV UR5, UR19 ;  /* 0x0000001300057c82 */ /* 0x000fe20008000000 */
[----:B------:R-:W-:Y:S02]  /*64b0*/  USEL UR6, UR7, UR6, !UP5 ;  /* 0x0000000607067287 */ /* 0x000fe4000e800000 */
[----:B------:R-:W-:Y:S02]  /*64c0*/  USHF.R.U32.HI UR9, URZ, UR29, UR5 ;  /* 0x0000001dff097299 */ /* 0x000fe40008011605 */
[----:B------:R-:W-:Y:S01]  /*64d0*/  UIMAD.WIDE.U32 UR10, UR6, UR14, URZ ;  /* 0x0000000e060a72a5 */ /* 0x000fe2000f8e00ff */
[----:B------:R-:W-:Y:S02]  /*64e0*/  UMOV UR5, UR21 ;  /* 0x0000001500057c82 */ /* 0x000fe40008000000 */
[----:B------:R-:W-:Y:S03]  /*64f0*/  @UP4 USHF.R.U32.HI UR4, URZ, UR15, UR5 ;  /* 0x0000000fff044299 */ /* 0x000fe60008011605 */
[----:B------:R-:W-:Y:S01]  /*6500*/  UMOV UR5, UR23 ;  /* 0x0000001700057c82 */ /* 0x000fe20008000000 */
[----:B------:R-:W-:Y:S02]  /*6510*/  UIMAD UR4, UR40, UR4, URZ ;  /* 0x00000004280472a4 */ /* 0x000fe4000f8e02ff */
[----:B------:R-:W-:Y:S02]  /*6520*/  @UP4 USHF.R.U32.HI UR8, URZ, UR15, UR5 ;  /* 0x0000000fff084299 */ /* 0x000fe40008011605 */
[----:B------:R-:W-:Y:S02]  /*6530*/  USEL UR5, UR13, UR9, !UP6 ;  /* 0x000000090d057287 */ /* 0x000fe4000f000000 */
[----:B------:R-:W-:Y:S02]  /*6540*/  UIMAD UR9, UR40, UR8, URZ ;  /* 0x00000008280972a4 */ /* 0x000fe4000f8e02ff */
[----:B------:R-:W-:Y:S03]  /*6550*/  UISETP.GE.AND UP0, UPT, UR6, UR4, UPT ;  /* 0x000000040600728c */ /* 0x000fe6000bf06270 */
[----:B------:R-:W-:Y:S01]  /*6560*/  UMOV UR4, UR11 ;  /* 0x0000000b00047c82 */ /* 0x000fe20008000000 */
[----:B------:R-:W-:Y:S02]  /*6570*/  UISETP.GE.OR UP0, UPT, UR5, UR9, UP0 ;  /* 0x000000090500728c */ /* 0x000fe40008706670 */
[----:B------:R-:W-:Y:S02]  /*6580*/  USHF.R.U32.HI UR4, URZ, UR15, UR4 ;  /* 0x0000000fff047299 */ /* 0x000fe40008011604 */
[----:B------:R-:W-:Y:S02]  /*6590*/  UIMAD.WIDE.U32 UR10, UR5, UR14, URZ ;  /* 0x0000000e050a72a5 */ /* 0x000fe4000f8e00ff */
[----:B------:R-:W-:Y:S04]  /*65a0*/  USEL UR12, UR6, UR4, !UP4 ;  /* 0x00000004060c7287 */ /* 0x000fe8000e000000 */
[----:B------:R-:W-:Y:S01]  /*65b0*/  UIADD3 UR9, UPT, UPT, -UR12, URZ, URZ ;  /* 0x000000ff0c097290 */ /* 0x000fe2000fffe1ff */
[----:B------:R-:W-:Y:S02]  /*65c0*/  @!UP0 UMOV UR4, UR11 ;  /* 0x0000000b00048c82 */ /* 0x000fe40008000000 */
[----:B------:R-:W-:Y:S02]  /*65d0*/  @!UP0 USHF.R.U32.HI UR4, URZ, UR15, UR4 ;  /* 0x0000000fff048299 */ /* 0x000fe40008011604 */
[----:B------:R-:W-:Y:S02]  /*65e0*/  UIMAD UR9, UR40, UR9, UR6 ;  /* 0x00000009280972a4 */ /* 0x000fe4000f8e0206 */
[----:B------:R-:W-:Y:S04]  /*65f0*/  @!UP0 USEL UR4, UR5, UR4, !UP4 ;  /* 0x0000000405048287 */ /* 0x000fe8000e000000 */
[----:B------:R-:W-:Y:S02]  /*6600*/  @!UP0 UIMAD UR9, UR8, UR9, UR4 ;  /* 0x00000009080982a4 */ /* 0x000fe4000f8e0204 */
[----:B------:R-:W-:Y:S02]  /*6610*/  @!UP0 UIADD3 UR10, UPT, UPT, UR12, -UR4, URZ ;  /* 0x800000040c0a8290 */ /* 0x000fe4000fffe0ff */
[----:B------:R-:W-:Y:S02]  /*6620*/  UIADD3 UR4, UPT, UPT, -UR5, URZ, URZ ;  /* 0x000000ff05047290 */ /* 0x000fe4000fffe1ff */
[----:B------:R-:W-:Y:S02]  /*6630*/  UIADD3 UR8, UPT, UPT, -UR6, URZ, URZ ;  /* 0x000000ff06087290 */ /* 0x000fe4000fffe1ff */
[----:B------:R-:W-:Y:S02]  /*6640*/  @!UP0 UIMAD UR6, UR10, UR40, UR5 ;  /* 0x000000280a0682a4 */ /* 0x000fe4000f8e0205 */
[----:B------:R-:W-:Y:S02]  /*6650*/  UIMAD UR13, UR16, UR4, UR13 ;  /* 0x00000004100d72a4 */ /* 0x000fe4000f8e020d */
[----:B------:R-:W-:Y:S01]  /*6660*/  UIMAD UR7, UR30, UR8, UR7 ;  /* 0x000000081e0772a4 */ /* 0x000fe2000f8e0207 */
[----:B------:R-:W-:Y:S02]  /*6670*/  @!UP0 UMOV UR5, UR9 ;  /* 0x0000000900058c82 */ /* 0x000fe40008000000 */
[----:B------:R-:W-:Y:S02]  /*6680*/  UIMAD UR13, UR5, UR16, UR13 ;  /* 0x00000010050d72a4 */ /* 0x000fe4000f8e020d */
[----:B------:R-:W-:Y:S11]  /*6690*/  UIMAD UR7, UR6, UR30, UR7 ;  /* 0x0000001e060772a4 */ /* 0x000ff6000f8e0207 */
[----:B------:R-:W-:Y:S01]  /*66a0*/  @!UPT UIADD3 URZ, UPT, UPT, URZ, URZ, URZ ;  /* 0x000000fffffff290 */ /* 0x000fe2000fffe0ff */
.L_x_127:
[----:B------:R-:W3:Y:S01]  /*66b0*/  @!UP2 LDCU.128 UR20, c[0x0][0xb10] ;  /* 0x00016200ff14a7ac */ /* 0x000ee20008000c00 */
[C---:B------:R-:W-:Y:S02]  /*66c0*/  ISETP.NE.U32.AND P1, PT, R4.reuse, RZ, PT ;  /* 0x000000ff0400720c */ /* 0x040fe40003f25070 */
[----:B------:R-:W-:Y:S02]  /*66d0*/  ISETP.NE.U32.AND P0, PT, R4, RZ, PT ;  /* 0x000000ff0400720c */ /* 0x000fe40003f05070 */
[C---:B------:R-:W-:Y:S02]  /*66e0*/  ISETP.NE.AND.EX P1, PT, R5.reuse, RZ, PT, P1 ;  /* 0x000000ff0500720c */ /* 0x040fe40003f25310 */
[----:B------:R-:W-:Y:S01]  /*66f0*/  ISETP.NE.AND.EX P0, PT, R5, RZ, PT, P0 ;  /* 0x000000ff0500720c */ /* 0x000fe20003f05300 */
[----:B------:R-:W4:Y:S01]  /*6700*/  @!UP2 LDCU UR5, c[0x0][0xb0c] ;  /* 0x00016180ff05a7ac */ /* 0x000f220008000800 */
[----:B------:R-:W-:Y:S01]  /*6710*/  SHF.L.U32 R6, R15, 0x1f, RZ ;  /* 0x0000001f0f067819 */ /* 0x000fe200000006ff */
[----:B---3--:R-:W-:Y:S07]  /*6720*/  UIMAD.WIDE.U32 UR8, UR13, UR20, URZ ;  /* 0x000000140d0872a5 */ /* 0x008fee000f8e00ff */
[----:B------:R-:W-:Y:S01]  /*6730*/  @!UP2 UMOV UR4, UR9 ;  /* 0x000000090004ac82 */ /* 0x000fe20008000000 */
[----:B----4-:R-:W-:Y:S02]  /*6740*/  @!UP2 UISETP.NE.AND UP0, UPT, UR5, 0x1, UPT ;  /* 0x000000010500a88c */ /* 0x010fe4000bf05270 */
[----:B------:R-:W-:Y:S02]  /*6750*/  @!UP2 USHF.R.U32.HI UR4, URZ, UR21, UR4 ;  /* 0x00000015ff04a299 */ /* 0x000fe40008011604 */
[----:B------:R-:W-:Y:S02]  /*6760*/  UIMAD.WIDE.U32 UR8, UR7, UR23, URZ ;  /* 0x00000017070872a5 */ /* 0x000fe4000f8e00ff */
[----:B------:R-:W-:Y:S02]  /*6770*/  @!UP2 USEL UR10, UR13, UR4, !UP0 ;  /* 0x000000040d0aa287 */ /* 0x000fe4000c000000 */
[----:B------:R-:W-:Y:S03]  /*6780*/  @!UP2 UISETP.NE.AND UP0, UPT, UR22, 0x1, UPT ;  /* 0x000000011600a88c */ /* 0x000fe6000bf05270 */
[----:B------:R-:W-:Y:S02]  /*6790*/  @!UP2 UMOV UR6, UR9 ;  /* 0x000000090006ac82 */ /* 0x000fe40008000000 */
[----:B------:R-:W3:Y:S02]  /*67a0*/  @!UP2 LDCU UR4, c[0x0][0xb20] ;  /* 0x00016400ff04a7ac */ /* 0x000ee40008000800 */
[----:B---3--:R-:W-:Y:S04]  /*67b0*/  @!UP2 USHF.R.U32.HI UR6, URZ, UR4, UR6 ;  /* 0x00000004ff06a299 */ /* 0x008fe80008011606 */
[----:B------:R-:W-:Y:S04]  /*67c0*/  @!UP2 USEL UR6, UR7, UR6, !UP0 ;  /* 0x000000060706a287 */ /* 0x000fe8000c000000 */
[----:B------:R-:W-:Y:S02]  /*67d0*/  @!UP2 UIADD3 UR4, UPT, UPT, -UR10, UR6, URZ ;  /* 0x000000060a04a290 */ /* 0x000fe4000fffe1ff */
[----:B------:R-:W-:Y:S02]  /*67e0*/  @!UP2 UIADD3 UR6, UPT, UPT, UR10, -UR6, URZ ;  /* 0x800000060a06a290 */ /* 0x000fe4000fffe0ff */
[----:B------:R-:W-:Y:S02]  /*67f0*/  @!UP2 UIMAD UR13, UR4, UR5, UR13 ;  /* 0x00000005040da2a4 */ /* 0x000fe4000f8e020d */
[----:B------:R-:W-:Y:S01]  /*6800*/  @!UP2 UIMAD UR7, UR6, UR22, UR7 ;  /* 0x000000160607a2a4 */ /* 0x000fe2000f8e0207 */
[----:B------:R-:W-:Y:S11]  /*6810*/  BRA.U UP3, `(.L_x_128) ;  /* 0x0000000103107547 */ /* 0x000ff6000b800000 */
[----:B------:R-:W-:Y:S04]  /*6820*/  MOV R8, UR34 ;  /* 0x0000002200087c02 */ /* 0x000fe80008000f00 */
[----:B------:R-:W-:Y:S04]  /*6830*/  SHF.L.U32 R8, R8, 0x1f, RZ ;  /* 0x0000001f08087819 */ /* 0x000fe800000006ff */
[----:B------:R-:W3:Y:S02]  /*6840*/  SYNCS.PHASECHK.TRANS64.TRYWAIT P2, [UR17+0x378], R8 ;  /* 0x00037808ff0075a7 */ /* 0x000ee40008041111 */
[----:B---3--:R-:W-:Y:S05]  /*6850*/  @!P2 BRA `(.L_x_129) ;  /* 0x0000003800eca947 */ /* 0x008fea0003800000 */
.L_x_128:
[----:B------:R-:W-:Y:S05]  /*6860*/  @!P1 BRA `(.L_x_130) ;  /* 0x0000000000309947 */ /* 0x000fea0003800000 */
[----:B------:R-:W-:Y:S01]  /*6870*/  ISETP.NE.U32.AND P1, PT, R2, RZ, PT ;  /* 0x000000ff0200720c */ /* 0x000fe20003f25070 */
[----:B------:R-:W3:Y:S01]  /*6880*/  LDCU.64 UR4, c[0x0][0x358] ;  /* 0x00006b00ff0477ac */ /* 0x000ee20008000a00 */
[----:B------:R-:W-:Y:S02]  /*6890*/  IMAD.MOV.U32 R79, RZ, RZ, 0x1 ;  /* 0x00000001ff4f7424 */ /* 0x000fe400078e00ff */
[----:B------:R-:W-:Y:S11]  /*68a0*/  ISETP.NE.AND.EX P1, PT, R3, RZ, PT, P1 ;  /* 0x000000ff0300720c */ /* 0x000ff60003f25310 */
[----:B------:R-:W-:Y:S02]  /*68b0*/  @!UPT UIADD3 URZ, UPT, UPT, URZ, URZ, URZ ;  /* 0x000000fffffff290 */ /* 0x000fe4000fffe0ff */
[----:B-1----:R-:W1:Y:S01]  /*68c0*/  @P1 LDC.64 R8, c[0x0][0x888] ;  /* 0x00022200ff081b82 */ /* 0x002e620000000a00 */
[----:B------:R-:W-:Y:S04]  /*68d0*/  @P1 IMAD R0, R4, UR36, RZ ;  /* 0x0000002404001c24 */ /* 0x000fe8000f8e02ff */
[----:B-1----:R-:W-:Y:S04]  /*68e0*/  @P1 IMAD.WIDE R8, R0, 0x4, R8 ;  /* 0x0000000400081825 */ /* 0x002fe800078e0208 */
[----:B------:R-:W-:Y:S01]  /*68f0*/  HFMA2 R0, -RZ, RZ, 0, 5.9604644775390625e-08 ;  /* 0x00000001ff007431 */ /* 0x000fe200000001ff */
[----:B---3-5:R3:W5:Y:S04]  /*6900*/  @P1 LDG.E R39, desc[UR4][R8.64] ;  /* 0x0000000408271981 */ /* 0x028768000c1e1900 */
[----:B------:R-:W-:Y:S01]  /*6910*/  @!P1 PRMT R79, R0, 0x7610, R79 ;  /* 0x00007610004f9816 */ /* 0x000fe2000000004f */
[----:B---3--:R-:W4:Y:S06]  /*6920*/  @!P1 LDC R39, c[0x0][0x880] ;  /* 0x00022000ff279b82 */ /* 0x008f2c0000000800 */
.L_x_130:
[----:B----45:R-:W-:Y:S01]  /*6930*/  @!P0 FSETP.EQ.AND P1, PT, R39, RZ, PT ;  /* 0x000000ff2700820b */ /* 0x030fe20003f22000 */
[----:B------:R-:W-:Y:S01]  /*6940*/  @!UPT UIADD3 URZ, UPT, UPT, URZ, URZ, URZ ;  /* 0x000000fffffff290 */ /* 0x000fe2000fffe0ff */
[----:B------:R-:W-:Y:S11]  /*6950*/  @!P0 BRA `(.L_x_131) ;  /* 0x0000000000188947 */ /* 0x000ff60003800000 */
[----:B------:R-:W-:Y:S02]  /*6960*/  LOP3.LUT P0, RZ, R79, 0xff, RZ, 0xc0, !PT ;  /* 0x000000ff4fff7812 */ /* 0x000fe4000780c0ff */
[----:B------:R-:W-:Y:S04]  /*6970*/  ISETP.NE.U32.AND P1, PT, R2, RZ, PT ;  /* 0x000000ff0200720c */ /* 0x000fe80003f25070 */
[----:B------:R-:W-:Y:S04]  /*6980*/  ISETP.NE.AND.EX P1, PT, R3, RZ, PT, P1 ;  /* 0x000000ff0300720c */ /* 0x000fe80003f25310 */
[----:B------:R-:W-:Y:S03]  /*6990*/  PLOP3.LUT P1, PT, P1, PT, PT, 0x8, 0x80 ;  /* 0x000000000080781c */ /* 0x000fe60000f2e170 */
[----:B------:R-:W-:Y:S11]  /*69a0*/  @P0 FSETP.EQ.AND P1, PT, R39, RZ, PT ;  /* 0x000000ff2700020b */ /* 0x000ff60003f22000 */
[----:B------:R-:W-:Y:S02]  /*69b0*/  @!UPT UIADD3 URZ, UPT, UPT, URZ, URZ, URZ ;  /* 0x000000fffffff290 */ /* 0x000fe4000fffe0ff */
.L_x_131:
[----:B------:R-:W3:Y:S01]  /*69c0*/  SYNCS.PHASECHK.TRANS64.TRYWAIT P0, [UR17+0x368], R6 ;  /* 0x00036806ff0075a7 */ /* 0x000ee20008001111 */
[----:B------:R-:W-:Y:S02]  /*69d0*/  ELECT P2, URZ, PT ;  /* 0x0000000000ff782f */ /* 0x000fe40003840000 */
[----:B------:R-:W-:Y:S01]  /*69e0*/  IADD3 R14, PT, PT, R14, 0x1, RZ ;  /* 0x000000010e0e7810 */ /* 0x000fe20007ffe0ff */
[----:B---3--:R-:W-:Y:S10]  /*69f0*/  @!P0 BRA `(.L_x_132) ;  /* 0x00000038009c8947 */ /* 0x008ff40003800000 */
.L_x_283:
[----:B------:R-:W-:Y:S01]  /*6a00*/  PLOP3.LUT P1, PT, P1, P2, PT, 0xf2, 0x2f ;  /* 0x00000000002f781c */ /* 0x000fe20000f25e72 */
[----:B------:R-:W-:Y:S01]  /*6a10*/  UMOV UR18, 0x0 ;  /* 0x0000000000127882 */ /* 0x000fe20000000000 */
[----:B------:R-:W-:Y:S01]  /*6a20*/  UMOV UR19, 0x10000000 ;  /* 0x1000000000137882 */ /* 0x000fe20000000000 */
[----:B------:R-:W-:Y:S01]  /*6a30*/  UMOV UR12, UR36 ;  /* 0x00000024000c7c82 */ /* 0x000fe20008000000 */
[----:B------:R-:W-:Y:S01]  /*6a40*/  LOP3.LUT R15, R15, 0x1, RZ, 0x3c, !PT ;  /* 0x000000010f0f7812 */ /* 0x000fe200078e3cff */
[----:B------:R-:W-:Y:S01]  /*6a50*/  UPLOP3.LUT UP3, UPT, UPT, UPT, UPT, 0x80, 0x8 ;  /* 0x000000000008789c */ /* 0x000fe20003f6f070 */
[----:B------:R-:W-:Y:S07]  /*6a60*/  UMOV UR36, UR24 ;  /* 0x0000001800247c82 */ /* 0x000fee0008000000 */
[----:B-1----:R-:W-:Y:S01]  /*6a70*/  @!P1 IADD3 R6, P0, PT, R16, 0x580, RZ ;  /* 0x0000058010069810 */ /* 0x002fe20007f1e0ff */
[----:B------:R-:W-:Y:S03]  /*6a80*/  VOTEU.ALL UP0, P1 ;  /* 0x0000000000ff7886 */ /* 0x000fe60000800000 */
[----:B------:R-:W-:Y:S01]  /*6a90*/  @!P1 R2UR UR5, R6 ;  /* 0x00000000060592ca */ /* 0x000fe200000e0000 */
[----:B------:R-:W-:Y:S01]  /*6aa0*/  @!P1 IMAD.X R0, RZ, RZ, R17, P0 ;  /* 0x000000ffff009224 */ /* 0x000fe200000e0611 */
[----:B------:R-:W-:Y:S01]  /*6ab0*/  @!UP0 USHF.L.U32 UR10, UR45, 0x6, URZ ;  /* 0x000000062d0a8899 */ /* 0x000fe200080006ff */
[----:B------:R-:W-:Y:S01]  /*6ac0*/  ISETP.NE.AND P0, PT, R14, 0x2, PT ;  /* 0x000000020e00780c */ /* 0x000fe20003f05270 */
[----:B------:R-:W-:Y:S02]  /*6ad0*/  @!UP0 USHF.L.U32 UR11, UR46, 0x6, URZ ;  /* 0x000000062e0b8899 */ /* 0x000fe400080006ff */
[----:B------:R-:W-:Y:S01]  /*6ae0*/  @!P1 R2UR UR4, R0 ;  /* 0x00000000000492ca */ /* 0x000fe200000e0000 */
[----:B------:R-:W-:Y:S01]  /*6af0*/  @!UP0 UIADD3 UR8, UPT, UPT, UR17, 0x600, URZ ;  /* 0x0000060011088890 */ /* 0x000fe2000fffe0ff */
[----:B------:R-:W-:Y:S01]  /*6b00*/  SEL R0, RZ, 0x1, P0 ;  /* 0x00000001ff007807 */ /* 0x000fe20000000000 */
[----:B------:R-:W-:Y:S01]  /*6b10*/  @!UP0 UIADD3 UR9, UPT, UPT, UR17, 0x360, URZ ;  /* 0x0000036011098890 */ /* 0x000fe2000fffe0ff */
[----:B------:R-:W-:Y:S01]  /*6b20*/  SEL R14, R14, RZ, P0 ;  /* 0x000000ff0e0e7207 */ /* 0x000fe20000000000 */
[----:B------:R-:W-:Y:S01]  /*6b30*/  VOTEU.ALL UP0, P1 ;  /* 0x0000000000ff7886 */ /* 0x000fe20000800000 */
[----:B------:R-:W-:Y:S01]  /*6b40*/  LOP3.LUT R13, R13, R0, RZ, 0x3c, !PT ;  /* 0x000000000d0d7212 */ /* 0x000fe200078e3cff */
[----:B------:R-:W-:Y:S01]  /*6b50*/  IMAD.U32 R8, RZ, RZ, UR5 ;  /* 0x00000005ff087e24 */ /* 0x000fe2000f8e00ff */
[----:B------:R-:W-:Y:S02]  /*6b60*/  UIADD3 UR45, UPT, UPT, UR7, UR60, URZ ;  /* 0x0000003c072d7290 */ /* 0x000fe4000fffe0ff */
[----:B------:R-:W-:Y:S03]  /*6b70*/  UIADD3 UR46, UPT, UPT, UR13, UR57, URZ ;  /* 0x000000390d2e7290 */ /* 0x000fe6000fffe0ff */
[----:B------:R-:W-:Y:S01]  /*6b80*/  IMAD.U32 R9, RZ, RZ, UR4 ;  /* 0x00000004ff097e24 */ /* 0x000fe2000f8e00ff */
[----:B------:R-:W-:Y:S04]  /*6b90*/  @!P1 R2UR UR4, R8 ;  /* 0x00000000080492ca */ /* 0x000fe800000e0000 */
[----:B------:R-:W-:Y:S11]  /*6ba0*/  @!P1 R2UR UR5, R9 ;  /* 0x00000000090592ca */ /* 0x000ff600000e0000 */
[----:B------:R-:W-:Y:S02]  /*6bb0*/  @!UPT UIADD3 URZ, UPT, UPT, URZ, URZ, URZ ;  /* 0x000000fffffff290 */ /* 0x000fe4000fffe0ff */
[----:B------:R3:W-:Y:S01]  /*6bc0*/  @!UP0 UTMALDG.3D [UR8], [UR4], desc[UR18] ;  /* 0x00001208040085b4 */ /* 0x0007e20008011000 */
[----:B------:R3:W-:Y:S01]  /*6bd0*/  @!P1 SYNCS.ARRIVE.TRANS64.RED.A0TR RZ, [UR17+0x360], R7 ;  /* 0x00036007ffff99a7 */ /* 0x0007e20008300411 */
[----:B------:R-:W-:Y:S01]  /*6be0*/  SYNCS.ARRIVE.TRANS64.RED.A1T0 RZ, [UR48], RZ ;  /* 0x000000ffffff79a7 */ /* 0x000fe20008100430 */
[----:B------:R-:W-:Y:S05]  /*6bf0*/  BRA.U UP1, `(.L_x_133) ;  /* 0xfffffff5018c7547 */ /* 0x000fea000b83ffff */
[----:B------:R-:W-:Y:S07]  /*6c00*/  MOV R0, UR17 ;  /* 0x0000001100007c02 */ /* 0x000fee0008000f00 */
.L_x_134:
[----:B-1----:R-:W-:-:S04]  /*6c10*/  SHF.L.U32 R2, R15, 0x1f, RZ ;  /* 0x0000001f0f027819 */ /* 0x002fc800000006ff */
[----:B------:R1:W4:Y:S03]  /*6c20*/  SYNCS.PHASECHK.TRANS64.TRYWAIT P0, [R0+URZ+0x368], R2 ;  /* 0x00036802000075a7 */ /* 0x00032600080011ff */
[----:B----4-:R-:W-:Y:S05]  /*6c30*/  @!P0 NANOSLEEP.SYNCS 0x989680 ;  /* 0x009896800000895d */ /* 0x010fea0003900000 */
[----:B------:R-:W4:Y:S02]  /*6c40*/  @!P0 SYNCS.PHASECHK.TRANS64 P0, [R0+URZ+0x368], R2 ;  /* 0x00036802000085a7 */ /* 0x000f2400080010ff */
[----:B--234-:R-:W-:Y:S05]  /*6c50*/  @P0 EXIT ;  /* 0x000000000000094d */ /* 0x01cfea0003800000 */
[----:B------:R-:W-:Y:S05]  /*6c60*/  BRA `(.L_x_134) ;  /* 0xfffffffc00e87947 */ /* 0x000fea000383ffff */
.L_x_125:
[----:B------:R-:W-:-:S06]  /*6c70*/  UISETP.GE.AND UP0, UPT, UR22, 0x4, UPT ;  /* 0x000000041600788c */ /* 0x000fcc000bf06270 */
[----:B------:R-:W-:-:S13]  /*6c80*/  PLOP3.LUT P0, PT, PT, PT, UP0, 0x80, 0x8 ;  /* 0x000000000008781c */ /* 0x000fda0003f0f008 */
[----:B-1----:R-:W-:Y:S05]  /*6c90*/  @!P0 EXIT ;  /* 0x000000000000894d */ /* 0x002fea0003800000 */
[----:B------:R-:W-:Y:S01]  /*6ca0*/  BAR.SYNC.DEFER_BLOCKING 0x6, 0xa0 ;  /* 0x0182800000007b1d */ /* 0x000fe20000010000 */
[C---:B------:R-:W-:Y:S02]  /*6cb0*/  IMAD.SHL.U32 R7, R76.reuse, 0x40, RZ ;  /* 0x000000404c077824 */ /* 0x040fe400078e00ff */
[----:B------:R-:W-:Y:S02]  /*6cc0*/  HFMA2 R81, -RZ, RZ, 0, 0 ;  /* 0x00000000ff517431 */ /* 0x000fe400000001ff */
[C---:B------:R-:W-:Y:S01]  /*6cd0*/  IMAD.SHL.U32 R4, R76.reuse, 0x20, RZ ;  /* 0x000000204c047824 */ /* 0x040fe200078e00ff */
[----:B------:R-:W-:Y:S01]  /*6ce0*/  CS2R R82, SRZ ;  /* 0x0000000000527805 */ /* 0x000fe2000001ff00 */
[----:B------:R-:W-:Y:S01]  /*6cf0*/  IMAD.SHL.U32 R6, R76, 0x2, RZ ;  /* 0x000000024c067824 */ /* 0x000fe200078e00ff */
[----:B------:R-:W-:Y:S01]  /*6d00*/  UMOV UR44, 0x400 ;  /* 0x00000400002c7882 */ /* 0x000fe20000000000 */
[----:B------:R-:W-:Y:S01]  /*6d10*/  LOP3.LUT R5, R7, 0x180, RZ, 0xc0, !PT ;  /* 0x0000018007057812 */ /* 0x000fe200078ec0ff */
[----:B------:R-:W-:Y:S01]  /*6d20*/  ULEA UR44, UR48, UR44, 0x18 ;  /* 0x0000002c302c7291 */ /* 0x000fe2000f8ec0ff */
[----:B------:R-:W-:Y:S01]  /*6d30*/  LOP3.LUT R4, R4, 0xc00, RZ, 0xc0, !PT ;  /* 0x00000c0004047812 */ /* 0x000fe200078ec0ff */
[----:B------:R-:W1:Y:S01]  /*6d40*/  LDC.64 R72, c[0x0][0x888] ;  /* 0x00022200ff487b82 */ /* 0x000e620000000a00 */
[----:B------:R-:W-:Y:S01]  /*6d50*/  LOP3.LUT R6, R5, 0x20, R6, 0xf8, !PT ;  /* 0x0000002005067812 */ /* 0x000fe200078ef806 */
[----:B------:R-:W-:Y:S01]  /*6d60*/  IMAD.SHL.U32 R5, R76, 0x8, RZ ;  /* 0x000000084c057824 */ /* 0x000fe200078e00ff */
[----:B------:R-:W-:Y:S01]  /*6d70*/  LOP3.LUT R4, R4, 0x40, R7, 0xf8, !PT ;  /* 0x0000004004047812 */ /* 0x000fe200078ef807 */
[----:B------:R-:W-:Y:S01]  /*6d80*/  IMAD.U32 R37, R76, 0x10000, RZ ;  /* 0x000100004c257824 */ /* 0x000fe200078e00ff */
[----:B------:R-:W-:Y:S01]  /*6d90*/  UIADD3 UR4, UPT, UPT, UR44, 0x1600, URZ ;  /* 0x000016002c047890 */ /* 0x000fe2000fffe0ff */
[----:B------:R-:W-:Y:S01]  /*6da0*/  IMAD.MOV.U32 R36, RZ, RZ, RZ ;  /* 0x000000ffff247224 */ /* 0x000fe200078e00ff */
[----:B------:R-:W-:Y:S01]  /*6db0*/  LOP3.LUT R5, R6, 0x30, R5, 0x78, !PT ;  /* 0x0000003006057812 */ /* 0x000fe200078e7805 */
[----:B------:R-:W2:Y:S01]  /*6dc0*/  LDC.64 R74, c[0x0][0x890] ;  /* 0x00022400ff4a7b82 */ /* 0x000ea20000000a00 */
[----:B------:R-:W-:Y:S01]  /*6dd0*/  LOP3.LUT R4, R4, 0x200, R7, 0xf8, !PT ;  /* 0x0000020004047812 */ /* 0x000fe200078ef807 */
[----:B------:R-:W-:Y:S01]  /*6de0*/  IMAD.MOV.U32 R84, RZ, RZ, RZ ;  /* 0x000000ffff547224 */ /* 0x000fe200078e00ff */
[----:B------:R-:W-:Y:S01]  /*6df0*/  LOP3.LUT R37, R37, 0x600000, RZ, 0xc0, !PT ;  /* 0x0060000025257812 */ /* 0x000fe200078ec0ff */
[----:B------:R-:W-:Y:S01]  /*6e00*/  IMAD.U32 R85, RZ, RZ, UR4 ;  /* 0x00000004ff557e24 */ /* 0x000fe2000f8e00ff */
[----:B------:R-:W-:Y:S01]  /*6e10*/  LOP3.LUT R78, R4, R5, RZ, 0xfc, !PT ;  /* 0x00000005044e7212 */ /* 0x000fe200078efcff */
[----:B------:R-:W3:Y:S01]  /*6e20*/  LDS R0, [UR44+0x430] ;  /* 0x0004302cff007984 */ /* 0x000ee20008000800 */
[----:B------:R-:W-:Y:S01]  /*6e30*/  IMAD.SHL.U32 R4, R76, 0x10, RZ ;  /* 0x000000104c047824 */ /* 0x000fe200078e00ff */
[----:B------:R-:W4:Y:S01]  /*6e40*/  LDC.64 R70, c[0x0][0x8b0] ;  /* 0x00022c00ff467b82 */ /* 0x000f220000000a00 */
[----:B------:R-:W-:Y:S01]  /*6e50*/  IADD3 R77, PT, PT, R78, UR44, RZ ;  /* 0x0000002c4e4d7c10 */ /* 0x000fe2000fffe0ff */
[----:B------:R-:W1:Y:S02]  /*6e60*/  LDCU UR50, c[0x0][0x370] ;  /* 0x00006e00ff3277ac */ /* 0x000e640008000800 */
[----:B------:R-:W-:Y:S01]  /*6e70*/  LOP3.LUT R4, R4, 0x20, RZ, 0xc0, !PT ;  /* 0x0000002004047812 */ /* 0x000fe200078ec0ff */
[----:B------:R-:W1:Y:S03]  /*6e80*/  LDCU.64 UR62, c[0x0][0x348] ;  /* 0x00006900ff3e77ac */ /* 0x000e660008000a00 */
[----:B------:R-:W1:Y:S01]  /*6e90*/  LDC.64 R68, c[0x0][0x8a8] ;  /* 0x00022a00ff447b82 */ /* 0x000e620000000a00 */
[----:B------:R-:W-:Y:S01]  /*6ea0*/  IADD3 R77, PT, PT, -R4, 0x600, R77 ;  /* 0x00000600044d7810 */ /* 0x000fe20007ffe14d */
[----:B------:R-:W1:Y:S01]  /*6eb0*/  LDCU UR41, c[0x0][0xb0c] ;  /* 0x00016180ff2977ac */ /* 0x000e620008000800 */
[----:B------:R-:W1:Y:S01]  /*6ec0*/  LDCU UR39, c[0x0][0xb30] ;  /* 0x00016600ff2777ac */ /* 0x000e620008000800 */
[----:B------:R-:W1:Y:S01]  /*6ed0*/  LDCU.64 UR58, c[0x0][0x888] ;  /* 0x00011100ff3a77ac */ /* 0x000e620008000a00 */
[----:B------:R-:W1:Y:S01]  /*6ee0*/  LDCU.64 UR42, c[0x0][0xb28] ;  /* 0x00016500ff2a77ac */ /* 0x000e620008000a00 */
[----:B------:R-:W1:Y:S01]  /*6ef0*/  LDCU.128 UR52, c[0x0][0xb10] ;  /* 0x00016200ff3477ac */ /* 0x000e620008000c00 */
[----:B------:R-:W1:Y:S01]  /*6f00*/  LDCU UR49, c[0x0][0x374] ;  /* 0x00006e80ff3177ac */ /* 0x000e620008000800 */
[----:B------:R-:W-:Y:S01]  /*6f10*/  UIADD3 UR56, UPT, UPT, UR44, 0x600, URZ ;  /* 0x000006002c387890 */ /* 0x000fe2000fffe0ff */
[----:B---3--:R-:W-:-:S11]  /*6f20*/  IMAD.IADD R37, R0, 0x1, R37 ;  /* 0x0000000100257824 */ /* 0x008fd600078e0225 */
.L_x_152:
[----:B------:R-:W-:Y:S02]  /*6f30*/  LEA R3, R81, UR44, 0x3 ;  /* 0x0000002c51037c11 */ /* 0x000fe4000f8e18ff */
[----:B------:R-:W-:Y:S02]  /*6f40*/  SHF.L.U32 R0, R83, 0x1f, RZ ;  /* 0x0000001f53007819 */ /* 0x000fe400000006ff */
[----:B-1----:R-:W-:Y:S02]  /*6f50*/  LEA R4, R81, UR44, 0x4 ;  /* 0x0000002c51047c11 */ /* 0x002fe4000f8e20ff */
[----:B------:R-:W3:Y:S02]  /*6f60*/  SYNCS.PHASECHK.TRANS64.TRYWAIT P0, [R3+URZ+0x380], R0 ;  /* 0x00038000030075a7 */ /* 0x000ee400080011ff */
[----:B--23--:R-:W-:Y:S05]  /*6f70*/  @!P0 BRA `(.L_x_135) ;  /* 0x0000003400548947 */ /* 0x00cfea0003800000 */
.L_x_284:
[----:B------:R-:W1:Y:S01]  /*6f80*/  LDS.128 R4, [R4+0x410] ;  /* 0x0004100004047984 */ /* 0x000e620000000c00 */
[----:B------:R-:W-:Y:S01]  /*6f90*/  UISETP.GE.AND UP0, UPT, UR40, 0x1, UPT ;  /* 0x000000012800788c */ /* 0x000fe2000bf06270 */
[----:B------:R-:W-:Y:S01]  /*6fa0*/  @!PT LDS RZ, [RZ] ;  /* 0x00000000fffff984 */ /* 0x000fe20000000800 */
[----:B------:R-:W-:Y:S01]  /*6fb0*/  @!PT LDS RZ, [RZ] ;  /* 0x00000000fffff984 */ /* 0x000fe20000000800 */
[----:B------:R-:W-:Y:S01]  /*6fc0*/  @!PT LDS RZ, [RZ] ;  /* 0x00000000fffff984 */ /* 0x000fe20000000800 */
[----:B------:R-:W-:Y:S01]  /*6fd0*/  @!PT LDS RZ, [RZ] ;  /* 0x00000000fffff984 */ /* 0x000fe20000000800 */
[----:B------:R2:W-:Y:S06]  /*6fe0*/  MEMBAR.ALL.CTA ;  /* 0x0000000000007992 */ /* 0x0005ec0000008000 */
[----:B--2---:R-:W2:Y:S01]  /*6ff0*/  FENCE.VIEW.ASYNC.S ;  /* 0x00000000000073c6 */ /* 0x004ea20000000000 */
[----:B-1----:R-:W-:Y:S11]  /*7000*/  LOP3.LUT P0, RZ, R6, 0x1, RZ, 0xc0, !PT ;  /* 0x0000000106ff7812 */ /* 0x002ff6000780c0ff */
[----:B------:R-:W-:Y:S02]  /*7010*/  @!UPT UIADD3 URZ, UPT, UPT, URZ, URZ, URZ ;  /* 0x000000fffffff290 */ /* 0x000fe4000fffe0ff */
[----:B--2---:R-:W-:Y:S01]  /*7020*/  VOTEU.ANY UP1, P0 ;  /* 0x0000000000ff7886 */ /* 0x004fe20000020100 */
[----:B------:R-:W-:Y:S01]  /*7030*/  PLOP3.LUT P0, PT, PT, PT, UP1, 0x80, 0x8 ;  /* 0x000000000008781c */ /* 0x000fe20003f0f018 */
[----:B------:R-:W-:Y:S11]  /*7040*/  UP2UR UR47, UPR, URZ, 0x2 ;  /* 0x00000002ff2f7883 */ /* 0x000ff60008000000 */
[----:B------:R-:W-:Y:S01]  /*7050*/  @!UPT UIADD3 URZ, UPT, UPT, URZ, URZ, URZ ;  /* 0x000000fffffff290 */ /* 0x000fe2000fffe0ff */
        /* <DEDUP_REMOVED lines=13> */
[----:B------:R-:W2:Y:S01]  /*7130*/  LDCU UR12, c[0x0][0xb20] ;  /* 0x00016400ff0c77ac */ /* 0x000ea20008000800 */
[----:B------:R-:W-:Y:S02]  /*7140*/  UIMAD.WIDE.U32 UR4, UR49, UR55, URZ ;  /* 0x00000037310472a5 */ /* 0x000fe4000f8e00ff */
[----:B------:R-:W-:Y:S02]  /*7150*/  UIMAD.WIDE.U32 UR6, UR50, UR52, URZ ;  /* 0x00000034320672a5 */ /* 0x000fe4000f8e00ff */
[----:B------:R-:W-:Y:S02]  /*7160*/  UISETP.NE.AND UP0, UPT, UR54, 0x1, UPT ;  /* 0x000000013600788c */ /* 0x000fe4000bf05270 */
[----:B------:R-:W-:Y:S02]  /*7170*/  UIMAD.WIDE.U32 UR8, UR37, UR55, URZ ;  /* 0x00000037250872a5 */ /* 0x000fe4000f8e00ff */
[----:B------:R-:W-:Y:S02]  /*7180*/  UIMAD.WIDE.U32 UR10, UR38, UR52, URZ ;  /* 0x00000034260a72a5 */ /* 0x000fe4000f8e00ff */
[----:B------:R-:W-:Y:S02]  /*7190*/  UISETP.NE.AND UP1, UPT, UR41, 0x1, UPT ;  /* 0x000000012900788c */ /* 0x000fe4000bf25270 */
[----:B------:R-:W-:Y:S01]  /*71a0*/  UISETP.NE.AND UP2, UPT, UR40, 0x1, UPT ;  /* 0x000000012800788c */ /* 0x000fe2000bf45270 */
[----:B------:R-:W-:Y:S02]  /*71b0*/  UMOV UR4, UR5 ;  /* 0x0000000500047c82 */ /* 0x000fe40008000000 */
[----:B--2---:R-:W-:Y:S03]  /*71c0*/  USHF.R.U32.HI UR5, URZ, UR12, UR4 ;  /* 0x0000000cff057299 */ /* 0x004fe60008011604 */
[----:B------:R-:W-:Y:S02]  /*71d0*/  UMOV UR4, UR7 ;  /* 0x0000000700047c82 */ /* 0x000fe40008000000 */
[----:B------:R-:W-:Y:S02]  /*71e0*/  USHF.R.U32.HI UR7, URZ, UR53, UR4 ;  /* 0x00000035ff077299 */ /* 0x000fe40008011604 */
[----:B------:R-:W-:Y:S02]  /*71f0*/  USEL UR4, UR49, UR5, !UP0 ;  /* 0x0000000531047287 */ /* 0x000fe4000c000000 */
[----:B------:R-:W-:Y:S01]  /*7200*/  USEL UR7, UR50, UR7, !UP1 ;  /* 0x0000000732077287 */ /* 0x000fe2000c800000 */
[----:B------:R-:W-:Y:S01]  /*7210*/  UMOV UR5, UR9 ;  /* 0x0000000900057c82 */ /* 0x000fe20008000000 */
[----:B------:R-:W-:Y:S02]  /*7220*/  UIMAD.WIDE.U32 UR8, UR4, UR42, URZ ;  /* 0x0000002a040872a5 */ /* 0x000fe4000f8e00ff */
[----:B------:R-:W-:Y:S03]  /*7230*/  USHF.R.U32.HI UR6, URZ, UR12, UR5 ;  /* 0x0000000cff067299 */ /* 0x000fe60008011605 */
[----:B------:R-:W-:Y:S01]  /*7240*/  UMOV UR5, UR11 ;  /* 0x0000000b00057c82 */ /* 0x000fe20008000000 */
[----:B------:R-:W-:Y:S02]  /*7250*/  UIMAD.WIDE.U32 UR10, UR7, UR42, URZ ;  /* 0x0000002a070a72a5 */ /* 0x000fe4000f8e00ff */
[----:B------:R-:W-:Y:S02]  /*7260*/  USHF.R.U32.HI UR12, URZ, UR53, UR5 ;  /* 0x00000035ff0c7299 */ /* 0x000fe40008011605 */
[----:B------:R-:W-:Y:S01]  /*7270*/  USEL UR6, UR37, UR6, !UP0 ;  /* 0x0000000625067287 */ /* 0x000fe2000c000000 */
[----:B------:R-:W-:Y:S02]  /*7280*/  UMOV UR5, UR9 ;  /* 0x0000000900057c82 */ /* 0x000fe40008000000 */
[----:B------:R-:W-:Y:S01]  /*7290*/  UMOV UR10, UR11 ;  /* 0x0000000b000a7c82 */ /* 0x000fe20008000000 */
[----:B------:R-:W-:Y:S02]  /*72a0*/  @UP2 USHF.R.U32.HI UR4, URZ, UR43, UR5 ;  /* 0x0000002bff042299 */ /* 0x000fe40008011605 */
[----:B------:R-:W-:Y:S02]  /*72b0*/  @UP2 USHF.R.U32.HI UR7, URZ, UR43, UR10 ;  /* 0x0000002bff072299 */ /* 0x000fe4000801160a */
[----:B------:R-:W-:Y:S02]  /*72c0*/  UIMAD UR4, UR40, UR4, URZ ;  /* 0x00000004280472a4 */ /* 0x000fe4000f8e02ff */
[----:B------:R-:W-:Y:S02]  /*72d0*/  UIMAD.WIDE.U32 UR10, UR6, UR42, URZ ;  /* 0x0000002a060a72a5 */ /* 0x000fe4000f8e00ff */
[----:B------:R-:W-:Y:S02]  /*72e0*/  USEL UR5, UR38, UR12, !UP1 ;  /* 0x0000000c26057287 */ /* 0x000fe4000c800000 */
[----:B------:R-:W-:Y:S02]  /*72f0*/  UIMAD UR8, UR40, UR7, URZ ;  /* 0x00000007280872a4 */ /* 0x000fe4000f8e02ff */
[----:B------:R-:W-:Y:S03]  /*7300*/  UISETP.GE.AND UP0, UPT, UR6, UR4, UPT ;  /* 0x000000040600728c */ /* 0x000fe6000bf06270 */
[----:B------:R-:W-:Y:S01]  /*7310*/  UMOV UR4, UR11 ;  /* 0x0000000b00047c82 */ /* 0x000fe20008000000 */
[----:B------:R-:W-:Y:S02]  /*7320*/  UISETP.GE.OR UP0, UPT, UR5, UR8, UP0 ;  /* 0x000000080500728c */ /* 0x000fe40008706670 */
[----:B------:R-:W-:Y:S02]  /*7330*/  USHF.R.U32.HI UR4, URZ, UR43, UR4 ;  /* 0x0000002bff047299 */ /* 0x000fe40008011604 */
[----:B------:R-:W-:Y:S02]  /*7340*/  UIMAD.WIDE.U32 UR8, UR5, UR42, URZ ;  /* 0x0000002a050872a5 */ /* 0x000fe4000f8e00ff */
[----:B------:R-:W-:Y:S02]  /*7350*/  USEL UR11, UR6, UR4, !UP2 ;  /* 0x00000004060b7287 */ /* 0x000fe4000d000000 */
[----:B------:R-:W-:Y:S02]  /*7360*/  UIADD3 UR8, UPT, UPT, -UR5, URZ, URZ ;  /* 0x000000ff05087290 */ /* 0x000fe4000fffe1ff */
[----:B------:R-:W-:Y:S01]  /*7370*/  UIADD3 UR10, UPT, UPT, -UR11, URZ, URZ ;  /* 0x000000ff0b0a7290 */ /* 0x000fe2000fffe1ff */
[----:B------:R-:W-:Y:S01]  /*7380*/  @!UP0 UMOV UR4, UR9 ;  /* 0x0000000900048c82 */ /* 0x000fe20008000000 */
[----:B------:R-:W-:Y:S02]  /*7390*/  UIADD3 UR9, UPT, UPT, -UR6, URZ, URZ ;  /* 0x000000ff06097290 */ /* 0x000fe4000fffe1ff */
[----:B------:R-:W-:Y:S02]  /*73a0*/  @!UP0 USHF.R.U32.HI UR4, URZ, UR43, UR4 ;  /* 0x0000002bff048299 */ /* 0x000fe40008011604 */
[----:B------:R-:W-:Y:S02]  /*73b0*/  UIMAD UR10, UR40, UR10, UR6 ;  /* 0x0000000a280a72a4 */ /* 0x000fe4000f8e0206 */
[----:B------:R-:W-:Y:S04]  /*73c0*/  @!UP0 USEL UR4, UR5, UR4, !UP2 ;  /* 0x0000000405048287 */ /* 0x000fe8000d000000 */
[----:B------:R-:W-:Y:S02]  /*73d0*/  @!UP0 UIMAD UR10, UR7, UR10, UR4 ;  /* 0x0000000a070a82a4 */ /* 0x000fe4000f8e0204 */
[----:B------:R-:W-:Y:S02]  /*73e0*/  @!UP0 UIADD3 UR11, UPT, UPT, UR11, -UR4, URZ ;  /* 0x800000040b0b8290 */ /* 0x000fe4000fffe0ff */
[----:B------:R-:W-:Y:S02]  /*73f0*/  UIMAD UR7, UR41, UR8, UR38 ;  /* 0x00000008290772a4 */ /* 0x000fe4000f8e0226 */
[----:B------:R-:W-:Y:S02]  /*7400*/  @!UP0 UIMAD UR6, UR11, UR40, UR5 ;  /* 0x000000280b0682a4 */ /* 0x000fe4000f8e0205 */
[----:B------:R-:W-:Y:S01]  /*7410*/  UIMAD UR4, UR54, UR9, UR37 ;  /* 0x00000009360472a4 */ /* 0x000fe2000f8e0225 */
[----:B------:R-:W-:Y:S02]  /*7420*/  @!UP0 UMOV UR5, UR10 ;  /* 0x0000000a00058c82 */ /* 0x000fe40008000000 */
[----:B------:R-:W-:Y:S02]  /*7430*/  UIMAD UR38, UR5, UR41, UR7 ;  /* 0x00000029052672a4 */ /* 0x000fe4000f8e0207 */
[----:B------:R-:W-:Y:S11]  /*7440*/  UIMAD UR37, UR6, UR54, UR4 ;  /* 0x00000036062572a4 */ /* 0x000ff6000f8e0204 */
[----:B------:R-:W-:Y:S01]  /*7450*/  @!UPT UIADD3 URZ, UPT, UPT, URZ, URZ, URZ ;  /* 0x000000fffffff290 */ /* 0x000fe2000fffe0ff */
.L_x_136:
[----:B------:R-:W-:Y:S01]  /*7460*/  UISETP.NE.AND UP0, UPT, UR39, 0x1, UPT ;  /* 0x000000012700788c */ /* 0x000fe2000bf05270 */
[----:B------:R-:W-:Y:S10]  /*7470*/  IADD3 R81, PT, PT, R81, 0x1, RZ ;  /* 0x0000000151517810 */ /* 0x000ff40007ffe0ff */
[----:B------:R-:W2:Y:S01]  /*7480*/  @!UP0 LDCU.128 UR12, c[0x0][0xb10] ;  /* 0x00016200ff0c87ac */ /* 0x000ea20008000c00 */
[----:B------:R-:W3:Y:S01]  /*7490*/  @!UP0 LDCU UR5, c[0x0][0xb0c] ;  /* 0x00016180ff0587ac */ /* 0x000ee20008000800 */
[----:B------:R-:W4:Y:S01]  /*74a0*/  @!UP0 LDCU UR10, c[0x0][0xb20] ;  /* 0x00016400ff0a87ac */ /* 0x000f220008000800 */
[----:B--2---:R-:W-:Y:S02]  /*74b0*/  UIMAD.WIDE.U32 UR8, UR38, UR12, URZ ;  /* 0x0000000c260872a5 */ /* 0x004fe4000f8e00ff */
[----:B------:R-:W-:Y:S02]  /*74c0*/  UIMAD.WIDE.U32 UR6, UR37, UR15, URZ ;  /* 0x0000000f250672a5 */ /* 0x000fe4000f8e00ff */
[----:B------:R-:W-:Y:S03]  /*74d0*/  @!UP0 UISETP.NE.AND UP1, UPT, UR14, 0x1, UPT ;  /* 0x000000010e00888c */ /* 0x000fe6000bf25270 */
[----:B------:R-:W-:Y:S01]  /*74e0*/  @!UP0 UMOV UR4, UR9 ;  /* 0x0000000900048c82 */ /* 0x000fe20008000000 */
[----:B---3--:R-:W-:Y:S02]  /*74f0*/  @!UP0 UISETP.NE.AND UP2, UPT, UR5, 0x1, UPT ;  /* 0x000000010500888c */ /* 0x008fe4000bf45270 */
[----:B------:R-:W-:Y:S01]  /*7500*/  @!UP0 USHF.R.U32.HI UR4, URZ, UR13, UR4 ;  /* 0x0000000dff048299 */ /* 0x000fe20008011604 */
[----:B------:R-:W-:Y:S02]  /*7510*/  @!UP0 UMOV UR6, UR7 ;  /* 0x0000000700068c82 */ /* 0x000fe40008000000 */
[----:B----4-:R-:W-:Y:S02]  /*7520*/  @!UP0 USHF.R.U32.HI UR6, URZ, UR10, UR6 ;  /* 0x0000000aff068299 */ /* 0x010fe40008011606 */
[----:B------:R-:W-:Y:S02]  /*7530*/  @!UP0 USEL UR7, UR38, UR4, !UP2 ;  /* 0x0000000426078287 */ /* 0x000fe4000d000000 */
[----:B------:R-:W-:Y:S04]  /*7540*/  @!UP0 USEL UR6, UR37, UR6, !UP1 ;  /* 0x0000000625068287 */ /* 0x000fe8000c800000 */
[----:B------:R-:W-:Y:S02]  /*7550*/  @!UP0 UIADD3 UR4, UPT, UPT, -UR7, UR6, URZ ;  /* 0x0000000607048290 */ /* 0x000fe4000fffe1ff */
[----:B------:R-:W-:Y:S02]  /*7560*/  @!UP0 UIADD3 UR6, UPT, UPT, UR7, -UR6, URZ ;  /* 0x8000000607068290 */ /* 0x000fe4000fffe0ff */
[----:B------:R-:W-:Y:S02]  /*7570*/  @!UP0 UIMAD UR38, UR4, UR5, UR38 ;  /* 0x00000005042682a4 */ /* 0x000fe4000f8e0226 */
[----:B------:R-:W-:Y:S02]  /*7580*/  @!UP0 UIMAD UR37, UR6, UR14, UR37 ;  /* 0x0000000e062582a4 */ /* 0x000fe4000f8e0225 */
[----:B------:R-:W-:Y:S09]  /*7590*/  ULOP3.LUT UP0, URZ, UR56, 0x1b0, URZ, 0xc0, !UPT ;  /* 0x000001b038ff7892 */ /* 0x000ff2000f80c0ff */
[----:B------:R-:W-:Y:S05]  /*75a0*/  BRA.U !UP0, `(.L_x_137) ;  /* 0x0000000108407547 */ /* 0x000fea000b800000 */
[----:B------:R-:W2:Y:S01]  /*75b0*/  LDCU.64 UR8, c[0x4][0x80] ;  /* 0x01001000ff0877ac */ /* 0x000ea20008000a00 */
[----:B------:R-:W-:Y:S01]  /*75c0*/  MOV R3, 0x0 ;  /* 0x0000000000037802 */ /* 0x000fe20000000f00 */
[----:B------:R-:W-:Y:S02]  /*75d0*/  HFMA2 R12, -RZ, RZ, 0, 5.9604644775390625e-08 ;  /* 0x00000001ff0c7431 */ /* 0x000fe400000001ff */
[----:B------:R-:W-:Y:S02]  /*75e0*/  IMAD.MOV.U32 R8, RZ, RZ, 0x70 ;  /* 0x00000070ff087424 */ /* 0x000fe400078e00ff */
[----:B------:R-:W-:Y:S01]  /*75f0*/  IMAD.MOV.U32 R13, RZ, RZ, RZ ;  /* 0x000000ffff0d7224 */ /* 0x000fe200078e00ff */
[----:B------:R-:W3:Y:S01]  /*7600*/  LDCU.64 UR6, c[0x4][0x88] ;  /* 0x01001100ff0677ac */ /* 0x000ee20008000a00 */
[----:B------:R-:W4:Y:S01]  /*7610*/  LDC.64 R2, c[0x4][R3] ;  /* 0x0100000003027b82 */ /* 0x000f220000000a00 */
[----:B------:R-:W1:Y:S01]  /*7620*/  LDCU.64 UR4, c[0x4][0x8] ;  /* 0x01000100ff0477ac */ /* 0x000e620008000a00 */
[----:B--2---:R-:W-:Y:S01]  /*7630*/  MOV R5, UR9 ;  /* 0x0000000900057c02 */ /* 0x004fe20008000f00 */
[----:B------:R-:W-:Y:S01]  /*7640*/  IMAD.U32 R4, RZ, RZ, UR8 ;  /* 0x00000008ff047e24 */ /* 0x000fe2000f8e00ff */
[----:B---3--:R-:W-:Y:S01]  /*7650*/  MOV R7, UR7 ;  /* 0x0000000700077c02 */ /* 0x008fe20008000f00 */
[----:B------:R-:W-:Y:S01]  /*7660*/  IMAD.U32 R6, RZ, RZ, UR6 ;  /* 0x00000006ff067e24 */ /* 0x000fe2000f8e00ff */
[----:B-1----:R-:W-:Y:S01]  /*7670*/  MOV R11, UR5 ;  /* 0x00000005000b7c02 */ /* 0x002fe20008000f00 */
[----:B------:R-:W-:Y:S02]  /*7680*/  IMAD.U32 R10, RZ, RZ, UR4 ;  /* 0x00000004ff0a7e24 */ /* 0x000fe4000f8e00ff */
[----:B------:R-:W-:Y:S07]  /*7690*/  LEPC R20, `(.L_x_137) ;  /* 0x000000001014794e */ /* 0x000fee0000000000 */
[----:B----45:R-:W-:Y:S05]  /*76a0*/  CALL.ABS.NOINC R2 ;  /* 0x0000000002007343 */ /* 0x030fea0003c00000 */
.L_x_137:
[----:B------:R-:W-:Y:S01]  /*76b0*/  LOP3.LUT P0, RZ, R85, 0x1b0, RZ, 0xc0, !PT ;  /* 0x000001b055ff7812 */ /* 0x000fe2000780c0ff */
[----:B------:R-:W-:Y:S11]  /*76c0*/  BSSY.RECONVERGENT B6, `(.L_x_138) ;  /* 0x0000013000067945 */ /* 0x000ff60003800200 */
[----:B------:R-:W-:Y:S01]  /*76d0*/  @!UPT UIADD3 URZ, UPT, UPT, URZ, URZ, URZ ;  /* 0x000000fffffff290 */ /* 0x000fe2000fffe0ff */
[----:B------:R-:W-:Y:S05]  /*76e0*/  @!P0 BRA `(.L_x_139) ;  /* 0x0000000000408947 */ /* 0x000fea0003800000 */
        /* <DEDUP_REMOVED lines=16> */
.L_x_139:
[----:B------:R-:W-:Y:S05]  /*77f0*/  BSYNC.RECONVERGENT B6 ;  /* 0x0000000000067941 */ /* 0x000fea0003800200 */
.L_x_138:
[----:B------:R-:W-:Y:S01]  /*7800*/  ISETP.NE.U32.AND P3, PT, R74, RZ, PT ;  /* 0x000000ff4a00720c */ /* 0x000fe20003f65070 */
[----:B------:R-:W-:Y:S01]  /*7810*/  UISETP.NE.AND UP1, UPT, UR61, URZ, UPT ;  /* 0x000000ff3d00728c */ /* 0x000fe2000bf25270 */
[----:B------:R-:W-:Y:S02]  /*7820*/  ISETP.NE.U32.AND P4, PT, R70, RZ, PT ;  /* 0x000000ff4600720c */ /* 0x000fe40003f85070 */
[----:B------:R-:W-:Y:S02]  /*7830*/  ISETP.NE.AND.EX P3, PT, R75, RZ, PT, P3 ;  /* 0x000000ff4b00720c */ /* 0x000fe40003f65330 */
[----:B------:R-:W-:Y:S02]  /*7840*/  PLOP3.LUT P1, PT, PT, PT, PT, 0x8, 0x80 ;  /* 0x000000000080781c */ /* 0x000fe40003f2e170 */
[----:B------:R-:W-:Y:S02]  /*7850*/  PLOP3.LUT P0, PT, PT, PT, UP1, 0x80, 0x8 ;  /* 0x000000000008781c */ /* 0x000fe40003f0f018 */
[----:B------:R-:W-:Y:S02]  /*7860*/  ISETP.NE.AND.EX P4, PT, R71, RZ, PT, P4 ;  /* 0x000000ff4700720c */ /* 0x000fe40003f85340 */
[----:B------:R-:W2:Y:S09]  /*7870*/  @UP1 LDCU.64 UR4, c[0x0][0x888] ;  /* 0x00011100ff0417ac */ /* 0x000eb20008000a00 */
[----:B------:R-:W-:Y:S01]  /*7880*/  @P0 PLOP3.LUT P1, PT, P3, PT, PT, 0x80, 0x8 ;  /* 0x000000000008081c */ /* 0x000fe20001f2f070 */
[----:B--2---:R-:W-:Y:S04]  /*7890*/  @UP1 UISETP.NE.U32.AND UP0, UPT, UR4, URZ, UPT ;  /* 0x000000ff0400128c */ /* 0x004fe8000bf05070 */
[----:B------:R-:W-:Y:S04]  /*78a0*/  @UP1 UISETP.NE.AND.EX UP0, UPT, UR5, URZ, UPT, UP0 ;  /* 0x000000ff0500128c */ /* 0x000fe8000bf05300 */
[----:B------:R-:W-:Y:S01]  /*78b0*/  @UP1 USEL UR4, URZ, 0xffffffff, UP0 ;  /* 0xffffffffff041887 */ /* 0x000fe20008000000 */
[----:B------:R-:W-:Y:S11]  /*78c0*/  @!P3 BRA `(.L_x_140) ;  /* 0x000000000030b947 */ /* 0x000ff60003800000 */
[----:B------:R-:W-:Y:S01]  /*78d0*/  ISETP.NE.U32.AND P2, PT, R72, RZ, PT ;  /* 0x000000ff4800720c */ /* 0x000fe20003f45070 */
[----:B------:R-:W2:Y:S01]  /*78e0*/  LDCU.64 UR6, c[0x0][0x358] ;  /* 0x00006b00ff0677ac */ /* 0x000ea20008000a00 */
[----:B------:R-:W-:Y:S02]  /*78f0*/  IMAD.MOV.U32 R79, RZ, RZ, 0x1 ;  /* 0x00000001ff4f7424 */ /* 0x000fe400078e00ff */
[----:B------:R-:W-:Y:S11]  /*7900*/  ISETP.NE.AND.EX P2, PT, R73, RZ, PT, P2 ;  /* 0x000000ff4900720c */ /* 0x000ff60003f45320 */
[----:B------:R-:W-:Y:S02]  /*7910*/  @!UPT UIADD3 URZ, UPT, UPT, URZ, URZ, URZ ;  /* 0x000000fffffff290 */ /* 0x000fe4000fffe0ff */
[----:B------:R-:W3:Y:S01]  /*7920*/  @P2 LDC.64 R2, c[0x0][0x888] ;  /* 0x00022200ff022b82 */ /* 0x000ee20000000a00 */
[----:B-1----:R-:W-:Y:S04]  /*7930*/  @P2 IMAD R0, R74, UR36, RZ ;  /* 0x000000244a002c24 */ /* 0x002fe8000f8e02ff */
[----:B---3--:R-:W-:Y:S04]  /*7940*/  @P2 IMAD.WIDE R2, R0, 0x4, R2 ;  /* 0x0000000400022825 */ /* 0x008fe800078e0202 */
[----:B------:R-:W-:Y:S01]  /*7950*/  HFMA2 R0, -RZ, RZ, 0, 5.9604644775390625e-08 ;  /* 0x00000001ff007431 */ /* 0x000fe200000001ff */
[----:B--2--5:R2:W5:Y:S04]  /*7960*/  @P2 LDG.E R39, desc[UR6][R2.64] ;  /* 0x0000000602272981 */ /* 0x024568000c1e1900 */
[----:B------:R-:W-:Y:S01]  /*7970*/  @!P2 PRMT R79, R0, 0x7610, R79 ;  /* 0x00007610004fa816 */ /* 0x000fe2000000004f */
[----:B--2---:R-:W3:Y:S06]  /*7980*/  @!P2 LDC R39, c[0x0][0x880] ;  /* 0x00022000ff27ab82 */ /* 0x004eec0000000800 */
.L_x_140:
[----:B------:R-:W-:Y:S05]  /*7990*/  @!P4 BRA `(.L_x_141) ;  /* 0x000000000024c947 */ /* 0x000fea0003800000 */
[----:B------:R-:W-:Y:S01]  /*79a0*/  ISETP.NE.U32.AND P2, PT, R68, RZ, PT ;  /* 0x000000ff4400720c */ /* 0x000fe20003f45070 */
[----:B------:R-:W2:Y:S03]  /*79b0*/  LDCU.64 UR6, c[0x0][0x358] ;  /* 0x00006b00ff0677ac */ /* 0x000ea60008000a00 */
[----:B------:R-:W-:Y:S11]  /*79c0*/  ISETP.NE.AND.EX P2, PT, R69, RZ, PT, P2 ;  /* 0x000000ff4500720c */ /* 0x000ff60003f45320 */
[----:B------:R-:W-:Y:S02]  /*79d0*/  @!UPT UIADD3 URZ, UPT, UPT, URZ, URZ, URZ ;  /* 0x000000fffffff290 */ /* 0x000fe4000fffe0ff */
[----:B------:R-:W4:Y:S01]  /*79e0*/  @P2 LDC.64 R2, c[0x0][0x8a8] ;  /* 0x00022a00ff022b82 */ /* 0x000f220000000a00 */
[----:B-1----:R-:W-:Y:S04]  /*79f0*/  @P2 IMAD R0, R70, UR36, RZ ;  /* 0x0000002446002c24 */ /* 0x002fe8000f8e02ff */
[----:B----4-:R-:W-:Y:S05]  /*7a00*/  @P2 IMAD.WIDE R2, R0, 0x4, R2 ;  /* 0x0000000400022825 */ /* 0x010fea00078e0202 */
[----:B--2--5:R2:W5:Y:S02]  /*7a10*/  @P2 LDG.E R38, desc[UR6][R2.64] ;  /* 0x0000000602262981 */ /* 0x024564000c1e1900 */
[----:B--2---:R-:W4:Y:S02]  /*7a20*/  @!P2 LDC R38, c[0x0][0x8a0] ;  /* 0x00022800ff26ab82 */ /* 0x004f240000000800 */
.L_x_141:
[----:B---3-5:R-:W-:Y:S01]  /*7a30*/  @P0 FSETP.NEU.AND P4, PT, R39, RZ, PT ;  /* 0x000000ff2700020b */ /* 0x028fe20003f8d000 */
[----:B-1----:R-:W-:Y:S01]  /*7a40*/  IMAD.U32 R0, RZ, RZ, UR4 ;  /* 0x00000004ff007e24 */ /* 0x002fe2000f8e00ff */
[----:B------:R-:W-:Y:S01]  /*7a50*/  @P0 LOP3.LUT P2, RZ, R79, 0xff, RZ, 0xc0, !PT ;  /* 0x000000ff4fff0812 */ /* 0x000fe2000784c0ff */
[----:B------:R-:W-:Y:S01]  /*7a60*/  BSSY B1, `(.L_x_142) ;  /* 0x0000039000017945 */ /* 0x000fe20003800000 */
[----:B------:R-:W-:Y:S02]  /*7a70*/  @P0 SEL R2, RZ, 0xffffffff, P4 ;  /* 0xffffffffff020807 */ /* 0x000fe40002000000 */
[----:B------:R-:W-:Y:S02]  /*7a80*/  CS2R R66, SRZ ;  /* 0x0000000000427805 */ /* 0x000fe4000001ff00 */
[----:B------:R-:W-:Y:S02]  /*7a90*/  LEA R22, R36, UR44, 0x3 ;  /* 0x0000002c24167c11 */ /* 0x000fe4000f8e18ff */
[----:B------:R-:W-:Y:S02]  /*7aa0*/  CS2R R64, SRZ ;  /* 0x0000000000407805 */ /* 0x000fe4000001ff00 */
[----:B------:R-:W-:Y:S02]  /*7ab0*/  @P1 SEL R2, R0, R2, !P2 ;  /* 0x0000000200021207 */ /* 0x000fe40005000000 */
[----:B------:R-:W-:Y:S02]  /*7ac0*/  CS2R R18, SRZ ;  /* 0x0000000000127805 */ /* 0x000fe4000001ff00 */
[----:B------:R-:W-:Y:S02]  /*7ad0*/  SHF.L.U32 R3, R84, 0x1f, RZ ;  /* 0x0000001f54037819 */ /* 0x000fe400000006ff */
[----:B------:R-:W-:Y:S02]  /*7ae0*/  CS2R R16, SRZ ;  /* 0x0000000000107805 */ /* 0x000fe4000001ff00 */
[----:B------:R-:W-:Y:S02]  /*7af0*/  @P0 LOP3.LUT R2, R2, 0x1, RZ, 0xc0, !PT ;  /* 0x0000000102020812 */ /* 0x000fe400078ec0ff */
[----:B------:R-:W-:Y:S02]  /*7b00*/  PLOP3.LUT P5, PT, PT, PT, PT, 0x8, 0x80 ;  /* 0x000000000080781c */ /* 0x000fe40003fae170 */
[----:B------:R-:W-:Y:S02]  /*7b10*/  ISETP.NE.U32.OR P1, PT, R2, 0x1, !P0 ;  /* 0x000000010200780c */ /* 0x000fe40004725470 */
[----:B------:R-:W-:Y:S11]  /*7b20*/  LEA.HI R2, R36, R36, RZ, 0x1 ;  /* 0x0000002424027211 */ /* 0x000ff600078f08ff */
[----:B------:R-:W-:Y:S04]  /*7b30*/  @P1 SHF.L.U32 R0, R82, 0x1f, RZ ;  /* 0x0000001f52001819 */ /* 0x000fe800000006ff */
[----:B------:R1:W2:Y:S01]  /*7b40*/  @P1 SYNCS.PHASECHK.TRANS64.TRYWAIT P0, [UR44+0x360], R0 ;  /* 0x00036000ff0015a7 */ /* 0x0002a2000800112c */
[----:B------:R3:W3:Y:S01]  /*7b50*/  SYNCS.PHASECHK.TRANS64.TRYWAIT P4, [R22+URZ+0x3a0], R3 ;  /* 0x0003a003160075a7 */ /* 0x0006e200080811ff */
[C---:B-1----:R-:W-:Y:S01]  /*7b60*/  IMAD.SHL.U32 R0, R2.reuse, 0x20, RZ ;  /* 0x0000002002007824 */ /* 0x042fe200078e00ff */
[----:B------:R-:W-:Y:S04]  /*7b70*/  LOP3.LUT R2, R2, 0xffe, RZ, 0xc0, !PT ;  /* 0x00000ffe02027812 */ /* 0x000fe800078ec0ff */
[----:B------:R-:W-:Y:S01]  /*7b80*/  LOP3.LUT R0, R0, 0xffffffc0, RZ, 0xc0, !PT ;  /* 0xffffffc000007812 */ /* 0x000fe200078ec0ff */
[----:B------:R-:W-:Y:S04]  /*7b90*/  IMAD.IADD R2, R36, 0x1, -R2 ;  /* 0x0000000124027824 */ /* 0x000fe800078e0a02 */
[----:B------:R-:W-:Y:S04]  /*7ba0*/  IMAD.IADD R0, R37, 0x1, R0 ;  /* 0x0000000125007824 */ /* 0x000fe800078e0200 */
[----:B------:R-:W-:Y:S01]  /*7bb0*/  IMAD R2, R2, 0x100000, R0 ;  /* 0x0010000002027824 */ /* 0x000fe200078e0200 */
[----:B--2---:R-:W-:Y:S01]  /*7bc0*/  @P1 PLOP3.LUT P5, PT, P0, PT, PT, 0x8, 0x80 ;  /* 0x000000000080181c */ /* 0x004fe200007ae170 */
[----:B------:R-:W-:Y:S01]  /*7bd0*/  @!UPT UIADD3 URZ, UPT, UPT, URZ, URZ, URZ ;  /* 0x000000fffffff290 */ /* 0x000fe2000fffe0ff */
[----:B---3--:R-:W-:Y:S11]  /*7be0*/  @!P1 BRA `(.L_x_143) ;  /* 0x0000000000809947 */ /* 0x008ff60003800000 */
[----:B------:R-:W-:Y:S01]  /*7bf0*/  ISETP.NE.U32.AND P0, PT, RZ, UR58, PT ;  /* 0x0000003aff007c0c */ /* 0x000fe2000bf05070 */
[----:B------:R-:W-:Y:S01]  /*7c00*/  BSSY B0, `(.L_x_144) ;  /* 0x0000012000007945 */ /* 0x000fe20003800000 */
[----:B------:R-:W-:Y:S02]  /*7c10*/  FSETP.NEU.AND P2, PT, R39, RZ, PT ;  /* 0x000000ff2700720b */ /* 0x000fe40003f4d000 */
[----:B------:R-:W-:Y:S02]  /*7c20*/  CS2R R18, SRZ ;  /* 0x0000000000127805 */ /* 0x000fe4000001ff00 */
[----:B------:R-:W-:Y:S02]  /*7c30*/  ISETP.NE.AND.EX P0, PT, RZ, UR59, PT, P0 ;  /* 0x0000003bff007c0c */ /* 0x000fe4000bf05300 */
[----:B------:R-:W-:Y:S02]  /*7c40*/  CS2R R16, SRZ ;  /* 0x0000000000107805 */ /* 0x000fe4000001ff00 */
[----:B------:R-:W-:Y:S02]  /*7c50*/  LOP3.LUT P1, RZ, R79, 0xff, RZ, 0xc0, !PT ;  /* 0x000000ff4fff7812 */ /* 0x000fe4000782c0ff */
[----:B------:R-:W-:Y:S02]  /*7c60*/  CS2R R66, SRZ ;  /* 0x0000000000427805 */ /* 0x000fe4000001ff00 */
[----:B------:R-:W-:Y:S02]  /*7c70*/  SEL R0, RZ, 0xffffffff, P2 ;  /* 0xffffffffff007807 */ /* 0x000fe40001000000 */
[----:B------:R-:W-:Y:S02]  /*7c80*/  CS2R R64, SRZ ;  /* 0x0000000000407805 */ /* 0x000fe4000001ff00 */
[----:B------:R-:W-:Y:S04]  /*7c90*/  SEL R4, RZ, 0xffffffff, P0 ;  /* 0xffffffffff047807 */ /* 0x000fe80000000000 */
[----:B------:R-:W-:Y:S04]  /*7ca0*/  @P3 SEL R0, R4, R0, !P1 ;  /* 0x0000000004003207 */ /* 0x000fe80004800000 */
[----:B------:R-:W-:Y:S04]  /*7cb0*/  LOP3.LUT R0, R0, 0x1, RZ, 0xc0, !PT ;  /* 0x0000000100007812 */ /* 0x000fe800078ec0ff */
[----:B------:R-:W-:Y:S01]  /*7cc0*/  ISETP.NE.U32.AND P0, PT, R0, 0x1, PT ;  /* 0x000000010000780c */ /* 0x000fe20003f05070 */
[----:B------:R-:W-:Y:S01]  /*7cd0*/  @!UPT UIADD3 URZ, UPT, UPT, URZ, URZ, URZ ;  /* 0x000000fffffff290 */ /* 0x000fe2000fffe0ff */
[----:B------:R-:W-:Y:S11]  /*7ce0*/  @!P5 BRA `(.L_x_145) ;  /* 0x00000000000cd947 */ /* 0x000ff60003800000 */
[----:B------:R-:W-:Y:S04]  /*7cf0*/  SHF.L.U32 R4, R82, 0x1f, RZ ;  /* 0x0000001f52047819 */ /* 0x000fe800000006ff */
[----:B------:R-:W1:Y:S02]  /*7d00*/  SYNCS.PHASECHK.TRANS64.TRYWAIT P1, [UR44+0x360], R4 ;  /* 0x00036004ff0075a7 */ /* 0x000e64000802112c */
[----:B-1----:R-:W-:Y:S05]  /*7d10*/  @!P1 BRA `(.L_x_146) ;  /* 0x0000002800009947 */ /* 0x002fea0003800000 */
.L_x_145:
[----:B------:R-:W-:Y:S05]  /*7d20*/  BSYNC B0 ;  /* 0x0000000000007941 */ /* 0x000fea0003800000 */
.L_x_144:
[----:B------:R2:W3:Y:S01]  /*7d30*/  @P0 LDS.128 R16, [R78+UR44+0x600] ;  /* 0x0006002c4e100984 */ /* 0x0004e20008000c00 */
[----:B------:R-:W-:Y:S01]  /*7d40*/  UIADD3 UR4, UPT, UPT, UR44, 0x368, URZ ;  /* 0x000003682c047890 */ /* 0x000fe2000fffe0ff */
[----:B------:R-:W-:Y:S02]  /*7d50*/  LOP3.LUT R82, R82, 0x1, RZ, 0x3c, !PT ;  /* 0x0000000152527812 */ /* 0x000fe400078e3cff */
[----:B------:R2:W1:Y:S01]  /*7d60*/  @P0 LDS.128 R64, [R77+0x10] ;  /* 0x000010004d400984 */ /* 0x0004620000000c00 */
[----:B------:R-:W-:Y:S01]  /*7d70*/  UPRMT UR4, UR48, 0x654, UR4 ;  /* 0x0000065430047896 */ /* 0x000fe20008000004 */
[----:B------:R-:W-:Y:S01]  /*7d80*/  @!PT LDS RZ, [RZ] ;  /* 0x00000000fffff984 */ /* 0x000fe20000000800 */
[----:B------:R-:W-:Y:S01]  /*7d90*/  @!PT LDS RZ, [RZ] ;  /* 0x00000000fffff984 */ /* 0x000fe20000000800 */
[----:B------:R-:W-:Y:S01]  /*7da0*/  @!PT LDS RZ, [RZ] ;  /* 0x00000000fffff984 */ /* 0x000fe20000000800 */
[----:B------:R-:W-:Y:S01]  /*7db0*/  @!PT LDS RZ, [RZ] ;  /* 0x00000000fffff984 */ /* 0x000fe20000000800 */
[----:B------:R5:W-:Y:S06]  /*7dc0*/  MEMBAR.ALL.CTA ;  /* 0x0000000000007992 */ /* 0x000bec0000008000 */
[----:B-----5:R-:W5:Y:S02]  /*7dd0*/  FENCE.VIEW.ASYNC.S ;  /* 0x00000000000073c6 */ /* 0x020f640000000000 */
[----:B-----5:R-:W-:Y:S03]  /*7de0*/  SYNCS.ARRIVE.TRANS64.RED.A1T0 RZ, [UR4], RZ ;  /* 0x000000ffffff79a7 */ /* 0x020fe60008100404 */
.L_x_143:
[----:B------:R-:W-:Y:S05]  /*7df0*/  BSYNC B1 ;  /* 0x0000000000017941 */ /* 0x000fea0003800000 */
.L_x_142:
[----:B-1----:R-:W-:Y:S04]  /*7e00*/  SHF.R.U32.HI R0, RZ, 0x15, R2 ;  /* 0x00000015ff007819 */ /* 0x002fe80000011602 */
[----:B------:R-:W-:Y:S01]  /*7e10*/  LOP3.LUT P0, RZ, R0, 0x3, R80, 0x48, !PT ;  /* 0x0000000300ff7812 */ /* 0x000fe20007804850 */
[----:B------:R-:W-:Y:S01]  /*7e20*/  @!UPT UIADD3 URZ, UPT, UPT, URZ, URZ, URZ ;  /* 0x000000fffffff290 */ /* 0x000fe2000fffe0ff */
[----:B------:R-:W-:Y:S11]  /*7e30*/  @P4 BRA `(.L_x_147) ;  /* 0x0000000000084947 */ /* 0x000ff60003800000 */
[----:B------:R-:W1:Y:S02]  /*7e40*/  SYNCS.PHASECHK.TRANS64.TRYWAIT P1, [R22+URZ+0x3a0], R3 ;  /* 0x0003a003160075a7 */ /* 0x000e6400080211ff */
[----:B-1----:R-:W-:Y:S05]  /*7e50*/  @!P1 BRA `(.L_x_148) ;  /* 0x0000002400c89947 */ /* 0x002fea0003800000 */
.L_x_147:
[----:B------:R-:W-:Y:S05]  /*7e60*/  @!P0 BRA `(.L_x_149) ;  /* 0x0000000000408947 */ /* 0x000fea0003800000 */
[----:B------:R-:W1:Y:S01]  /*7e70*/  LDCU.64 UR8, c[0x4][0x70] ;  /* 0x01000e00ff0877ac */ /* 0x000e620008000a00 */
[----:B------:R-:W-:Y:S01]  /*7e80*/  MOV R15, 0x0 ;  /* 0x00000000000f7802 */ /* 0x000fe20000000f00 */
[----:B------:R-:W-:Y:S02]  /*7e90*/  HFMA2 R12, -RZ, RZ, 0, 5.9604644775390625e-08 ;  /* 0x00000001ff0c7431 */ /* 0x000fe400000001ff */
[----:B------:R-:W-:Y:S02]  /*7ea0*/  IMAD.MOV.U32 R8, RZ, RZ, 0x192 ;  /* 0x00000192ff087424 */ /* 0x000fe400078e00ff */
[----:B------:R-:W-:Y:S01]  /*7eb0*/  IMAD.MOV.U32 R13, RZ, RZ, RZ ;  /* 0x000000ffff0d7224 */ /* 0x000fe200078e00ff */
[----:B------:R-:W5:Y:S01]  /*7ec0*/  LDCU.64 UR6, c[0x4][0x78] ;  /* 0x01000f00ff0677ac */ /* 0x000f620008000a00 */
[----:B------:R-:W2:Y:S01]  /*7ed0*/  LDC.64 R14, c[0x4][R15] ;  /* 0x010000000f0e7b82 */ /* 0x000ea20000000a00 */
[----:B------:R-:W3:Y:S01]  /*7ee0*/  LDCU.64 UR4, c[0x4][0x10] ;  /* 0x01000200ff0477ac */ /* 0x000ee20008000a00 */
[----:B-1----:R-:W-:Y:S01]  /*7ef0*/  MOV R5, UR9 ;  /* 0x0000000900057c02 */ /* 0x002fe20008000f00 */
[----:B------:R-:W-:Y:S01]  /*7f00*/  IMAD.U32 R4, RZ, RZ, UR8 ;  /* 0x00000008ff047e24 */ /* 0x000fe2000f8e00ff */
[----:B-----5:R-:W-:Y:S01]  /*7f10*/  MOV R7, UR7 ;  /* 0x0000000700077c02 */ /* 0x020fe20008000f00 */
[----:B------:R-:W-:Y:S01]  /*7f20*/  IMAD.U32 R6, RZ, RZ, UR6 ;  /* 0x00000006ff067e24 */ /* 0x000fe2000f8e00ff */
[----:B---3--:R-:W-:Y:S01]  /*7f30*/  MOV R11, UR5 ;  /* 0x00000005000b7c02 */ /* 0x008fe20008000f00 */
[----:B------:R-:W-:Y:S02]  /*7f40*/  IMAD.U32 R10, RZ, RZ, UR4 ;  /* 0x00000004ff0a7e24 */ /* 0x000fe4000f8e00ff */
[----:B------:R-:W-:Y:S07]  /*7f50*/  LEPC R20, `(.L_x_149) ;  /* 0x000000001014794e */ /* 0x000fee0000000000 */
[----:B--2-4-:R-:W-:Y:S05]  /*7f60*/  CALL.ABS.NOINC R14 ;  /* 0x000000000e007343 */ /* 0x014fea0003c00000 */
.L_x_149:
[----:B------:R-:W-:Y:S01]  /*7f70*/  LOP3.LUT P0, RZ, R76, 0x60, RZ, 0xc0, !PT ;  /* 0x000000604cff7812 */ /* 0x000fe2000780c0ff */
[----:B------:R-:W-:Y:S05]  /*7f80*/  WARPSYNC.ALL ;  /* 0x0000000000007948 */ /* 0x000fea0003800000 */
[----:B------:R-:W-:Y:S01]  /*7f90*/  R2UR UR4, R2 ;  /* 0x00000000020472ca */ /* 0x000fe200000e0000 */
[----:B------:R-:W-:Y:S01]  /*7fa0*/  BSSY.RECONVERGENT B0, `(.L_x_150) ;  /* 0x000009f000007945 */ /* 0x000fe20003800200 */
[-C--:B---3--:R-:W-:Y:S02]  /*7fb0*/  F2FP.F16.E5M2.UNPACK_B R2, R16.reuse ;  /* 0x00000010ff02723e */ /* 0x088fe400020004ff */
[----:B------:R-:W-:Y:S02]  /*7fc0*/  F2FP.F16.E5M2.UNPACK_B R16, R16.H1 ;  /* 0x00000010ff10723e */ /* 0x000fe400030004ff */
[----:B------:R-:W-:Y:S01]  /*7fd0*/  R2UR UR5, R22 ;  /* 0x00000000160572ca */ /* 0x000fe200000e0000 */
[----:B------:R-:W-:Y:S01]  /*7fe0*/  HADD2.F32 R0, -RZ, R2.H0_H0 ;  /* 0x20000002ff007230 */ /* 0x000fe20000004100 */
[-C--:B------:R-:W-:Y:S01]  /*7ff0*/  F2FP.F16.E5M2.UNPACK_B R42, R17.reuse ;  /* 0x00000011ff2a723e */ /* 0x080fe200020004ff */
[--C-:B------:R-:W-:Y:S01]  /*8000*/  HADD2.F32 R3, -RZ, R16.reuse.H0_H0 ;  /* 0x20000010ff037230 */ /* 0x100fe20000004100 */
[----:B------:R-:W-:Y:S01]  /*8010*/  F2FP.F16.E5M2.UNPACK_B R44, R17.H1 ;  /* 0x00000011ff2c723e */ /* 0x000fe200030004ff */
[----:B------:R-:W-:Y:S01]  /*8020*/  HADD2.F32 R40, -RZ, R16.H1_H1 ;  /* 0x30000010ff287230 */ /* 0x000fe20000004100 */
[-C--:B------:R-:W-:Y:S01]  /*8030*/  F2FP.F16.E5M2.UNPACK_B R46, R18.reuse ;  /* 0x00000012ff2e723e */ /* 0x080fe200020004ff */
[----:B------:R-:W-:Y:S01]  /*8040*/  HADD2.F32 R2, -RZ, R2.H1_H1 ;  /* 0x30000002ff027230 */ /* 0x000fe20000004100 */
[----:B------:R-:W-:Y:S01]  /*8050*/  F2FP.F16.E5M2.UNPACK_B R48, R18.H1 ;  /* 0x00000012ff30723e */ /* 0x000fe200030004ff */
[--C-:B------:R-:W-:Y:S01]  /*8060*/  HADD2.F32 R41, -RZ, R42.reuse.H0_H0 ;  /* 0x2000002aff297230 */ /* 0x100fe20000004100 */
[-C--:B------:R-:W-:Y:S01]  /*8070*/  F2FP.F16.E5M2.UNPACK_B R50, R19.reuse ;  /* 0x00000013ff32723e */ /* 0x080fe200020004ff */
[----:B------:R-:W-:Y:S01]  /*8080*/  HADD2.F32 R42, -RZ, R42.H1_H1 ;  /* 0x3000002aff2a7230 */ /* 0x000fe20000004100 */
[----:B------:R-:W-:Y:S01]  /*8090*/  F2FP.F16.E5M2.UNPACK_B R52, R19.H1 ;  /* 0x00000013ff34723e */ /* 0x000fe200030004ff */
[----:B------:R-:W-:Y:S01]  /*80a0*/  HADD2.F32 R43, -RZ, R44.H0_H0 ;  /* 0x2000002cff2b7230 */ /* 0x000fe20000004100 */
[----:B------:R-:W-:Y:S01]  /*80b0*/  LDTM.16dp32bit_t0_t15.x32 R4, tmem[UR4] ;  /* 0x00000004000479ee */ /* 0x000fe20008a80000 */
[----:B------:R-:W1:Y:S01]  /*80c0*/  LDTM.16dp32bit_t16_t31.x32 R4, tmem[UR4+0x20] ;  /* 0x00002004000479ee */ /* 0x000e620008aa0000 */
[----:B------:R-:W-:Y:S01]  /*80d0*/  NOP ;  /* 0x0000000000007918 */ /* 0x000fe20000000000 */
[----:B------:R-:W-:Y:S01]  /*80e0*/  UIADD3 UR4, UPT, UPT, UR5, 0x3c0, URZ ;  /* 0x000003c005047890 */ /* 0x000fe2000fffe0ff */
[--C-:B------:R-:W-:Y:S01]  /*80f0*/  HADD2.F32 R45, -RZ, R46.reuse.H0_H0 ;  /* 0x2000002eff2d7230 */ /* 0x100fe20000004100 */
[----:B------:R-:W-:Y:S01]  /*8100*/  F2FP.F16.E5M2.UNPACK_B R54, R64 ;  /* 0x00000040ff36723e */ /* 0x000fe200020004ff */
[----:B------:R-:W-:Y:S01]  /*8110*/  HADD2.F32 R46, -RZ, R46.H1_H1 ;  /* 0x3000002eff2e7230 */ /* 0x000fe20000004100 */
[----:B------:R-:W-:Y:S01]  /*8120*/  UPRMT UR4, UR48, 0x654, UR4 ;  /* 0x0000065430047896 */ /* 0x000fe20008000004 */
[--C-:B------:R-:W-:Y:S01]  /*8130*/  HADD2.F32 R49, -RZ, R50.reuse.H0_H0 ;  /* 0x20000032ff317230 */ /* 0x100fe20000004100 */
[-C--:B------:R-:W-:Y:S01]  /*8140*/  F2FP.F16.E5M2.UNPACK_B R58, R65.reuse ;  /* 0x00000041ff3a723e */ /* 0x080fe200020004ff */
[----:B------:R-:W-:Y:S01]  /*8150*/  HADD2.F32 R50, -RZ, R50.H1_H1 ;  /* 0x30000032ff327230 */ /* 0x000fe20000004100 */
[----:B------:R-:W-:Y:S01]  /*8160*/  F2FP.F16.E5M2.UNPACK_B R62, R66 ;  /* 0x00000042ff3e723e */ /* 0x000fe200020004ff */
[--C-:B------:R-:W-:Y:S01]  /*8170*/  HADD2.F32 R53, -RZ, R54.reuse.H0_H0 ;  /* 0x20000036ff357230 */ /* 0x100fe20000004100 */
[----:B------:R-:W-:Y:S01]  /*8180*/  F2FP.F16.E5M2.UNPACK_B R56, R64.H1 ;  /* 0x00000040ff38723e */ /* 0x000fe200030004ff */
[----:B------:R-:W-:Y:S01]  /*8190*/  HADD2.F32 R54, -RZ, R54.H1_H1 ;  /* 0x30000036ff367230 */ /* 0x000fe20000004100 */
[----:B------:R-:W-:Y:S01]  /*81a0*/  F2FP.F16.E5M2.UNPACK_B R60, R65.H1 ;  /* 0x00000041ff3c723e */ /* 0x000fe200030004ff */
[----:B-1----:R-:W-:Y:S01]  /*81b0*/  SYNCS.ARRIVE.TRANS64.RED.A1T0 RZ, [UR4], RZ ;  /* 0x000000ffffff79a7 */ /* 0x002fe20008100404 */
[--C-:B------:R-:W-:Y:S01]  /*81c0*/  HADD2.F32 R57, -RZ, R58.reuse.H0_H0 ;  /* 0x2000003aff397230 */ /* 0x100fe20000004100 */
[-C--:B------:R-:W-:Y:S01]  /*81d0*/  F2FP.F16.E5M2.UNPACK_B R65, R67.reuse ;  /* 0x00000043ff41723e */ /* 0x080fe200020004ff */
[----:B------:R-:W-:Y:S01]  /*81e0*/  HADD2.F32 R58, -RZ, R58.H1_H1 ;  /* 0x3000003aff3a7230 */ /* 0x000fe20000004100 */
[----:B------:R-:W-:Y:S01]  /*81f0*/  F2FP.F16.E5M2.UNPACK_B R64, R66.H1 ;  /* 0x00000042ff40723e */ /* 0x000fe200030004ff */
[--C-:B------:R-:W-:Y:S01]  /*8200*/  HADD2.F32 R61, -RZ, R62.reuse.H0_H0 ;  /* 0x2000003eff3d7230 */ /* 0x100fe20000004100 */
[----:B------:R-:W-:Y:S01]  /*8210*/  F2FP.F16.E5M2.UNPACK_B R67, R67.H1 ;  /* 0x00000043ff43723e */ /* 0x000fe200030004ff */
[----:B------:R-:W-:Y:S01]  /*8220*/  HADD2.F32 R62, -RZ, R62.H1_H1 ;  /* 0x3000003eff3e7230 */ /* 0x000fe20000004100 */
[----:B------:R-:W-:Y:S01]  /*8230*/  IADD3 R36, PT, PT, R36, 0x1, RZ ;  /* 0x0000000124247810 */ /* 0x000fe20007ffe0ff */
[C---:B----4-:R-:W-:Y:S01]  /*8240*/  FMUL R4, R38.reuse, R4 ;  /* 0x0000000426047220 */ /* 0x050fe20000400000 */
[C---:B------:R-:W-:Y:S01]  /*8250*/  FMUL R5, R38.reuse, R5 ;  /* 0x0000000526057220 */ /* 0x040fe20000400000 */
[C---:B------:R-:W-:Y:S01]  /*8260*/  FMUL R8, R38.reuse, R8 ;  /* 0x0000000826087220 */ /* 0x040fe20000400000 */
[C---:B------:R-:W-:Y:S01]  /*8270*/  FMUL R9, R38.reuse, R9 ;  /* 0x0000000926097220 */ /* 0x040fe20000400000 */
[C---:B------:R-:W-:Y:S01]  /*8280*/  FFMA R4, R39.reuse, R0, R4 ;  /* 0x0000000027047223 */ /* 0x040fe20000000004 */
[C---:B------:R-:W-:Y:S01]  /*8290*/  FFMA R5, R39.reuse, R2, R5 ;  /* 0x0000000227057223 */ /* 0x040fe20000000005 */
[C---:B------:R-:W-:Y:S01]  /*82a0*/  FMUL R12, R38.reuse, R12 ;  /* 0x0000000c260c7220 */ /* 0x040fe20000400000 */
        /* <DEDUP_REMOVED lines=10> */
[----:B------:R-:W-:Y:S02]  /*8350*/  HADD2.F32 R44, -RZ, R44.H1_H1 ;  /* 0x3000002cff2c7230 */ /* 0x000fe40000004100 */
[C---:B------:R-:W-:Y:S01]  /*8360*/  FMUL R10, R38.reuse, R10 ;  /* 0x0000000a260a7220 */ /* 0x040fe20000400000 */
[C---:B------:R-:W-:Y:S01]  /*8370*/  FFMA R6, R39.reuse, R3, R6 ;  /* 0x0000000327067223 */ /* 0x040fe20000000006 */
[C---:B------:R-:W-:Y:S01]  /*8380*/  FFMA R7, R39.reuse, R40, R7 ;  /* 0x0000002827077223 */ /* 0x040fe20000000007 */
[C---:B------:R-:W-:Y:S01]  /*8390*/  FFMA R8, R39.reuse, R41, R8 ;  /* 0x0000002927087223 */ /* 0x040fe20000000008 */
[C---:B------:R-:W-:Y:S01]  /*83a0*/  FFMA R9, R39.reuse, R42, R9 ;  /* 0x0000002a27097223 */ /* 0x040fe20000000009 */
[----:B------:R-:W-:Y:S01]  /*83b0*/  FFMA R10, R39, R43, R10 ;  /* 0x0000002b270a7223 */ /* 0x000fe2000000000a */
[--C-:B------:R-:W-:Y:S01]  /*83c0*/  HADD2.F32 R40, -RZ, R65.reuse.H0_H0 ;  /* 0x20000041ff287230 */ /* 0x100fe20000004100 */
[----:B------:R-:W-:Y:S01]  /*83d0*/  F2FP.SATFINITE.E5M2.F32.PACK_AB_MERGE_C R86, R7, R6, RZ ;  /* 0x000000060756723e */ /* 0x000fe200048060ff */
[C---:B------:R-:W-:Y:S01]  /*83e0*/  FMUL R7, R38.reuse, R24 ;  /* 0x0000001826077220 */ /* 0x040fe20000400000 */
[C---:B------:R-:W-:Y:S01]  /*83f0*/  FMUL R24, R38.reuse, R29 ;  /* 0x0000001d26187220 */ /* 0x040fe20000400000 */
[C---:B------:R-:W-:Y:S01]  /*8400*/  FMUL R29, R38.reuse, R34 ;  /* 0x00000022261d7220 */ /* 0x040fe20000400000 */
[----:B------:R-:W-:Y:S02]  /*8410*/  HADD2.F32 R65, -RZ, R65.H1_H1 ;  /* 0x30000041ff417230 */ /* 0x000fe40000004100 */
[C---:B------:R-:W-:Y:S01]  /*8420*/  FMUL R11, R38.reuse, R11 ;  /* 0x0000000b260b7220 */ /* 0x040fe20000400000 */
[--C-:B------:R-:W-:Y:S02]  /*8430*/  HADD2.F32 R47, -RZ, R48.reuse.H0_H0 ;  /* 0x20000030ff2f7230 */ /* 0x100fe40000004100 */
[C---:B------:R-:W-:Y:S01]  /*8440*/  FMUL R14, R38.reuse, R14 ;  /* 0x0000000e260e7220 */ /* 0x040fe20000400000 */
[----:B------:R-:W-:Y:S02]  /*8450*/  HADD2.F32 R48, -RZ, R48.H1_H1 ;  /* 0x30000030ff307230 */ /* 0x000fe40000004100 */
[C---:B------:R-:W-:Y:S01]  /*8460*/  FFMA R11, R39.reuse, R44, R11 ;  /* 0x0000002c270b7223 */ /* 0x040fe2000000000b */
[C---:B------:R-:W-:Y:S01]  /*8470*/  FFMA R12, R39.reuse, R45, R12 ;  /* 0x0000002d270c7223 */ /* 0x040fe2000000000c */
[C---:B------:R-:W-:Y:S01]  /*8480*/  FFMA R13, R39.reuse, R46, R13 ;  /* 0x0000002e270d7223 */ /* 0x040fe2000000000d */
[----:B------:R-:W-:Y:S01]  /*8490*/  FFMA R14, R39, R47, R14 ;  /* 0x0000002f270e7223 */ /* 0x000fe2000000000e */
[C---:B------:R-:W-:Y:S01]  /*84a0*/  FMUL R15, R38.reuse, R15 ;  /* 0x0000000f260f7220 */ /* 0x040fe20000400000 */
[--C-:B------:R-:W-:Y:S01]  /*84b0*/  HADD2.F32 R51, -RZ, R52.reuse.H0_H0 ;  /* 0x20000034ff337230 */ /* 0x100fe20000004100 */
[----:B------:R-:W-:Y:S01]  /*84c0*/  F2FP.SATFINITE.E5M2.F32.PACK_AB_MERGE_C R10, R11, R10, RZ ;  /* 0x0000000a0b0a723e */ /* 0x000fe200048060ff */
[----:B------:R-:W-:Y:S02]  /*84d0*/  HADD2.F32 R52, -RZ, R52.H1_H1 ;  /* 0x30000034ff347230 */ /* 0x000fe40000004100 */
[C---:B------:R-:W-:Y:S01]  /*84e0*/  FFMA R15, R39.reuse, R48, R15 ;  /* 0x00000030270f7223 */ /* 0x040fe2000000000f */
[C---:B------:R-:W-:Y:S01]  /*84f0*/  FFMA R16, R39.reuse, R49, R16 ;  /* 0x0000003127107223 */ /* 0x040fe20000000010 */
[C---:B------:R-:W-:Y:S01]  /*8500*/  FFMA R17, R39.reuse, R50, R17 ;  /* 0x0000003227117223 */ /* 0x040fe20000000011 */
[C---:B------:R-:W-:Y:S01]  /*8510*/  FMUL R18, R38.reuse, R18 ;  /* 0x0000001226127220 */ /* 0x040fe20000400000 */
[C---:B------:R-:W-:Y:S01]  /*8520*/  FMUL R19, R38.reuse, R19 ;  /* 0x0000001326137220 */ /* 0x040fe20000400000 */
[--C-:B------:R-:W-:Y:S02]  /*8530*/  HADD2.F32 R55, -RZ, R56.reuse.H0_H0 ;  /* 0x20000038ff377230 */ /* 0x100fe40000004100 */
[C---:B------:R-:W-:Y:S01]  /*8540*/  FMUL R3, R38.reuse, R22 ;  /* 0x0000001626037220 */ /* 0x040fe20000400000 */
[C---:B------:R-:W-:Y:S01]  /*8550*/  FFMA R18, R39.reuse, R51, R18 ;  /* 0x0000003327127223 */ /* 0x040fe20000000012 */
[----:B------:R-:W-:Y:S02]  /*8560*/  HADD2.F32 R56, -RZ, R56.H1_H1 ;  /* 0x30000038ff387230 */ /* 0x000fe40000004100 */
[C---:B------:R-:W-:Y:S01]  /*8570*/  FFMA R19, R39.reuse, R52, R19 ;  /* 0x0000003427137223 */ /* 0x040fe20000000013 */
[C---:B------:R-:W-:Y:S01]  /*8580*/  FMUL R6, R38.reuse, R23 ;  /* 0x0000001726067220 */ /* 0x040fe20000400000 */
[C---:B------:R-:W-:Y:S01]  /*8590*/  FFMA R0, R39.reuse, R53, R0 ;  /* 0x0000003527007223 */ /* 0x040fe20000000000 */
[C---:B------:R-:W-:Y:S01]  /*85a0*/  FFMA R2, R39.reuse, R54, R2 ;  /* 0x0000003627027223 */ /* 0x040fe20000000002 */
[--C-:B------:R-:W-:Y:S02]  /*85b0*/  HADD2.F32 R59, -RZ, R60.reuse.H0_H0 ;  /* 0x2000003cff3b7230 */ /* 0x100fe40000004100 */
[C---:B------:R-:W-:Y:S01]  /*85c0*/  FFMA R3, R39.reuse, R55, R3 ;  /* 0x0000003727037223 */ /* 0x040fe20000000003 */
[----:B------:R-:W-:Y:S02]  /*85d0*/  HADD2.F32 R60, -RZ, R60.H1_H1 ;  /* 0x3000003cff3c7230 */ /* 0x000fe40000004100 */
[C---:B------:R-:W-:Y:S01]  /*85e0*/  FMUL R21, R38.reuse, R26 ;  /* 0x0000001a26157220 */ /* 0x040fe20000400000 */
[C---:B------:R-:W-:Y:S01]  /*85f0*/  FMUL R22, R38.reuse, R27 ;  /* 0x0000001b26167220 */ /* 0x040fe20000400000 */
[C---:B------:R-:W-:Y:S01]  /*8600*/  FFMA R6, R39.reuse, R56, R6 ;  /* 0x0000003827067223 */ /* 0x040fe20000000006 */
[C---:B------:R-:W-:Y:S01]  /*8610*/  FFMA R7, R39.reuse, R57, R7 ;  /* 0x0000003927077223 */ /* 0x040fe20000000007 */
[C---:B------:R-:W-:Y:S01]  /*8620*/  FMUL R23, R38.reuse, R28 ;  /* 0x0000001c26177220 */ /* 0x040fe20000400000 */
[C---:B------:R-:W-:Y:S01]  /*8630*/  FFMA R20, R39.reuse, R58, R20 ;  /* 0x0000003a27147223 */ /* 0x040fe20000000014 */
[--C-:B------:R-:W-:Y:S02]  /*8640*/  HADD2.F32 R63, -RZ, R64.reuse.H0_H0 ;  /* 0x20000040ff3f7230 */ /* 0x100fe40000004100 */
[C---:B------:R-:W-:Y:S01]  /*8650*/  FFMA R21, R39.reuse, R59, R21 ;  /* 0x0000003b27157223 */ /* 0x040fe20000000015 */
[----:B------:R-:W-:Y:S02]  /*8660*/  HADD2.F32 R64, -RZ, R64.H1_H1 ;  /* 0x30000040ff407230 */ /* 0x000fe40000004100 */
[C---:B------:R-:W-:Y:S01]  /*8670*/  FFMA R22, R39.reuse, R60, R22 ;  /* 0x0000003c27167223 */ /* 0x040fe20000000016 */
[C---:B------:R-:W-:Y:S01]  /*8680*/  FMUL R26, R38.reuse, R31 ;  /* 0x0000001f261a7220 */ /* 0x040fe20000400000 */
[C---:B------:R-:W-:Y:S01]  /*8690*/  FMUL R27, R38.reuse, R32 ;  /* 0x00000020261b7220 */ /* 0x040fe20000400000 */
[C---:B------:R-:W-:Y:S01]  /*86a0*/  FFMA R23, R39.reuse, R61, R23 ;  /* 0x0000003d27177223 */ /* 0x040fe20000000017 */
[----:B------:R-:W-:Y:S01]  /*86b0*/  FMUL R28, R38, R33 ;  /* 0x00000021261c7220 */ /* 0x000fe20000400000 */
[C---:B------:R-:W-:Y:S01]  /*86c0*/  FFMA R24, R39.reuse, R62, R24 ;  /* 0x0000003e27187223 */ /* 0x040fe20000000018 */
[--C-:B------:R-:W-:Y:S02]  /*86d0*/  HADD2.F32 R66, -RZ, R67.reuse.H0_H0 ;  /* 0x20000043ff427230 */ /* 0x100fe40000004100 */
[C---:B------:R-:W-:Y:S01]  /*86e0*/  FFMA R25, R39.reuse, R63, R25 ;  /* 0x0000003f27197223 */ /* 0x040fe20000000019 */
[----:B------:R-:W-:Y:S02]  /*86f0*/  HADD2.F32 R67, -RZ, R67.H1_H1 ;  /* 0x30000043ff437230 */ /* 0x000fe40000004100 */
[----:B------:R-:W-:Y:S01]  /*8700*/  FFMA R26, R39, R64, R26 ;  /* 0x00000040271a7223 */ /* 0x000fe2000000001a */
[----:B------:R-:W-:Y:S01]  /*8710*/  F2FP.SATFINITE.E5M2.F32.PACK_AB_MERGE_C R14, R15, R14, RZ ;  /* 0x0000000e0f0e723e */ /* 0x000fe200048060ff */
[----:B------:R-:W-:Y:S01]  /*8720*/  FFMA R27, R39, R40, R27 ;  /* 0x00000028271b7223 */ /* 0x000fe2000000001b */
[----:B------:R-:W-:Y:S01]  /*8730*/  F2FP.SATFINITE.E5M2.F32.PACK_AB_MERGE_C R18, R19, R18, RZ ;  /* 0x000000121312723e */ /* 0x000fe200048060ff */
[C---:B------:R-:W-:Y:S01]  /*8740*/  FFMA R28, R39.reuse, R65, R28 ;  /* 0x00000041271c7223 */ /* 0x040fe2000000001c */
[C---:B------:R-:W-:Y:S01]  /*8750*/  FFMA R29, R39.reuse, R66, R29 ;  /* 0x00000042271d7223 */ /* 0x040fe2000000001d */
[----:B------:R-:W-:Y:S01]  /*8760*/  FFMA R30, R39, R67, R30 ;  /* 0x00000043271e7223 */ /* 0x000fe2000000001e */
[----:B------:R-:W-:Y:S02]  /*8770*/  F2FP.SATFINITE.E5M2.F32.PACK_AB_MERGE_C R32, R5, R4, R86 ;  /* 0x000000040520723e */ /* 0x000fe40004806056 */
[----:B------:R-:W-:Y:S02]  /*8780*/  F2FP.SATFINITE.E5M2.F32.PACK_AB_MERGE_C R33, R9, R8, R10 ;  /* 0x000000080921723e */ /* 0x000fe4000480600a */
[----:B------:R-:W-:Y:S02]  /*8790*/  F2FP.SATFINITE.E5M2.F32.PACK_AB_MERGE_C R34, R13, R12, R14 ;  /* 0x0000000c0d22723e */ /* 0x000fe4000480600e */
[----:B------:R-:W-:Y:S02]  /*87a0*/  F2FP.SATFINITE.E5M2.F32.PACK_AB_MERGE_C R35, R17, R16, R18 ;  /* 0x000000101123723e */ /* 0x000fe40004806012 */
[----:B------:R-:W-:Y:S02]  /*87b0*/  F2FP.SATFINITE.E5M2.F32.PACK_AB_MERGE_C R3, R6, R3, RZ ;  /* 0x000000030603723e */ /* 0x000fe400048060ff */
[----:B------:R-:W-:Y:S01]  /*87c0*/  F2FP.SATFINITE.E5M2.F32.PACK_AB_MERGE_C R5, R22, R21, RZ ;  /* 0x000000151605723e */ /* 0x000fe200048060ff */
[----:B------:R1:W-:Y:S01]  /*87d0*/  STS.128 [R78+UR44+0x1600], R32 ;  /* 0x001600204e007988 */ /* 0x0003e20008000c2c */
[----:B------:R-:W-:Y:S02]  /*87e0*/  F2FP.SATFINITE.E5M2.F32.PACK_AB_MERGE_C R6, R26, R25, RZ ;  /* 0x000000191a06723e */ /* 0x000fe400048060ff */
[----:B------:R-:W-:Y:S02]  /*87f0*/  F2FP.SATFINITE.E5M2.F32.PACK_AB_MERGE_C R29, R30, R29, RZ ;  /* 0x0000001d1e1d723e */ /* 0x000fe400048060ff */
[----:B------:R-:W-:Y:S02]  /*8800*/  F2FP.SATFINITE.E5M2.F32.PACK_AB_MERGE_C R5, R20, R7, R5 ;  /* 0x000000071405723e */ /* 0x000fe40004806005 */
[----:B------:R-:W-:Y:S02]  /*8810*/  F2FP.SATFINITE.E5M2.F32.PACK_AB_MERGE_C R4, R2, R0, R3 ;  /* 0x000000000204723e */ /* 0x000fe40004806003 */
[----:B------:R-:W-:Y:S02]  /*8820*/  F2FP.SATFINITE.E5M2.F32.PACK_AB_MERGE_C R6, R24, R23, R6 ;  /* 0x000000171806723e */ /* 0x000fe40004806006 */
[----:B------:R-:W-:Y:S05]  /*8830*/  F2FP.SATFINITE.E5M2.F32.PACK_AB_MERGE_C R7, R28, R27, R29 ;  /* 0x0000001b1c07723e */ /* 0x000fea000480601d */
[----:B------:R1:W-:Y:S01]  /*8840*/  STS.128 [R77+0x1010], R4 ;  /* 0x001010044d007388 */ /* 0x0003e20000000c00 */
[----:B------:R-:W-:Y:S01]  /*8850*/  @!PT LDS RZ, [RZ] ;  /* 0x00000000fffff984 */ /* 0x000fe20000000800 */
[----:B------:R-:W-:Y:S01]  /*8860*/  @!PT LDS RZ, [RZ] ;  /* 0x00000000fffff984 */ /* 0x000fe20000000800 */
[----:B------:R-:W-:Y:S01]  /*8870*/  @!PT LDS RZ, [RZ] ;  /* 0x00000000fffff984 */ /* 0x000fe20000000800 */
[----:B------:R-:W-:Y:S01]  /*8880*/  @!PT LDS RZ, [RZ] ;  /* 0x00000000fffff984 */ /* 0x000fe20000000800 */
[----:B------:R3:W-:Y:S07]  /*8890*/  MEMBAR.ALL.CTA ;  /* 0x0000000000007992 */ /* 0x0007ee0000008000 */
[----:B---3--:R-:W3:Y:S02]  /*88a0*/  FENCE.VIEW.ASYNC.S ;  /* 0x00000000000073c6 */ /* 0x008ee40000000000 */
[----:B---3--:R-:W-:Y:S06]  /*88b0*/  BAR.SYNC.DEFER_BLOCKING 0x1, 0x80 ;  /* 0x0042000000007b1d */ /* 0x008fec0000010000 */
[----:B------:R-:W-:Y:S05]  /*88c0*/  @P0 BRA `(.L_x_151) ;  /* 0x0000000000300947 */ /* 0x000fea0003800000 */
[----:B------:R-:W-:Y:S02]  /*88d0*/  UIADD3 UR4, UPT, UPT, UR44, 0x1600, URZ ;  /* 0x000016002c047890 */ /* 0x000fe4000fffe0ff */
[----:B------:R-:W-:Y:S02]  /*88e0*/  USHF.L.U32 UR9, UR45, 0x6, URZ ;  /* 0x000000062d097899 */ /* 0x000fe400080006ff */
[----:B------:R-:W-:Y:S02]  /*88f0*/  USHF.L.U32 UR10, UR46, 0x6, URZ ;  /* 0x000000062e0a7899 */ /* 0x000fe400080006ff */
[----:B------:R-:W-:Y:S01]  /*8900*/  MOV R85, UR4 ;  /* 0x0000000400557c02 */ /* 0x000fe20008000f00 */
[----:B------:R-:W-:Y:S01]  /*8910*/  UIADD3 UR4, UP0, UPT, UR62, 0x680, URZ ;  /* 0x000006803e047890 */ /* 0x000fe2000ff1e0ff */
[----:B------:R-:W-:Y:S02]  /*8920*/  UMOV UR11, UR36 ;  /* 0x00000024000b7c82 */ /* 0x000fe40008000000 */
[----:B------:R-:W-:Y:S01]  /*8930*/  R2UR UR8, R85 ;  /* 0x00000000550872ca */ /* 0x000fe200000e0000 */
[----:B------:R-:W-:Y:S11]  /*8940*/  UIADD3.X UR5, UPT, UPT, URZ, UR63, URZ, UP0, !UPT ;  /* 0x0000003fff057290 */ /* 0x000ff600087fe4ff */
[----:B------:R-:W-:Y:S01]  /*8950*/  @!UPT UIADD3 URZ, UPT, UPT, URZ, URZ, URZ ;  /* 0x000000fffffff290 */ /* 0x000fe2000fffe0ff */
[----:B------:R3:W-:Y:S01]  /*8960*/  UTMASTG.3D [UR8], [UR4] ;  /* 0x00000008040073b5 */ /* 0x0007e20008010000 */
[----:B------:R0:W-:Y:S01]  /*8970*/  UTMACMDFLUSH ;  /* 0x00000000000079b7 */ /* 0x0001e20000000000 */
[----:B---3--:R-:W-:Y:S04]  /*8980*/  DEPBAR.LE SB0, 0x0 ;  /* 0x000080000000791a */ /* 0x008fe80000000000 */
.L_x_151:
[----:B------:R-:W-:Y:S05]  /*8990*/  BSYNC.RECONVERGENT B0 ;  /* 0x0000000000007941 */ /* 0x000fea0003800200 */
.L_x_150:
[----:B------:R-:W-:Y:S01]  /*89a0*/  BAR.SYNC.DEFER_BLOCKING 0x1, 0x80 ;  /* 0x0042000000007b1d */ /* 0x000fe20000010000 */
[----:B------:R-:W-:Y:S01]  /*89b0*/  ISETP.NE.AND P0, PT, R81, 0x2, PT ;  /* 0x000000025100780c */ /* 0x000fe20003f05270 */
[----:B------:R-:W-:Y:S01]  /*89c0*/  UISETP.NE.AND UP0, UPT, UR47, URZ, UPT ;  /* 0x000000ff2f00728c */ /* 0x000fe2000bf05270 */
[----:B------:R-:W-:Y:S01]  /*89d0*/  ISETP.NE.AND P1, PT, R36, 0x4, PT ;  /* 0x000000042400780c */ /* 0x000fe20003f25270 */
[----:B------:R-:W-:Y:S01]  /*89e0*/  UIADD3 UR45, UPT, UPT, UR37, UR60, URZ ;  /* 0x0000003c252d7290 */ /* 0x000fe2000fffe0ff */
[----:B------:R-:W-:Y:S01]  /*89f0*/  SEL R2, RZ, 0x1, P0 ;  /* 0x00000001ff027807 */ /* 0x000fe20000000000 */
[----:B------:R-:W-:Y:S01]  /*8a00*/  UIADD3 UR46, UPT, UPT, UR38, UR57, URZ ;  /* 0x00000039262e7290 */ /* 0x000fe2000fffe0ff */
[----:B------:R-:W-:Y:S02]  /*8a10*/  SEL R0, RZ, 0x1, P1 ;  /* 0x00000001ff007807 */ /* 0x000fe40000800000 */
[----:B------:R-:W-:Y:S02]  /*8a20*/  LOP3.LUT R83, R83, R2, RZ, 0x3c, !PT ;  /* 0x0000000253537212 */ /* 0x000fe400078e3cff */
[----:B------:R-:W-:Y:S02]  /*8a30*/  LOP3.LUT R84, R84, R0, RZ, 0x3c, !PT ;  /* 0x0000000054547212 */ /* 0x000fe400078e3cff */
[----:B------:R-:W-:Y:S02]  /*8a40*/  SEL R81, R81, RZ, P0 ;  /* 0x000000ff51517207 */ /* 0x000fe40000000000 */
[----:B------:R-:W-:Y:S01]  /*8a50*/  SEL R36, R36, RZ, P1 ;  /* 0x000000ff24247207 */ /* 0x000fe20000800000 */
[----:B------:R-:W-:Y:S01]  /*8a60*/  UMOV UR36, UR51 ;  /* 0x0000003300247c82 */ /* 0x000fe20008000000 */
[----:B------:R-:W-:Y:S05]  /*8a70*/  BRA.U UP0, `(.L_x_152) ;  /* 0xffffffe5002c7547 */ /* 0x000fea000b83ffff */
[----:B------:R-:W-:Y:S05]  /*8a80*/  EXIT ;  /* 0x000000000000794d */ /* 0x000fea0003800000 */
.L_x_25:
[----:B--2---:R2:W3:Y:S02]  /*8a90*/  SYNCS.PHASECHK.TRANS64.TRYWAIT P0, [R0+URZ+0x3f0], R2 ;  /* 0x0003f002000075a7 */ /* 0x0044e400080011ff */
[----:B---3--:R-:W-:Y:S05]  /*8aa0*/  @!P0 NANOSLEEP.SYNCS 0x989680 ;  /* 0x009896800000895d */ /* 0x008fea0003900000 */
[----:B------:R-:W3:Y:S02]  /*8ab0*/  @!P0 SYNCS.PHASECHK.TRANS64 P0, [R0+URZ+0x3f0], R2 ;  /* 0x0003f002000085a7 */ /* 0x000ee400080010ff */
[----:B---3--:R-:W-:Y:S05]  /*8ac0*/  @!P0 BRA `(.L_x_25) ;  /* 0xfffffffc00f08947 */ /* 0x008fea000383ffff */
[----:B------:R-:W-:Y:S05]  /*8ad0*/  BRA `(.L_x_153) ;  /* 0xffffff94003c7947 */ /* 0x000fea000383ffff */
.L_x_28:
[----:B-1----:R-:W-:-:S07]  /*8ae0*/  MOV R0, UR33 ;  /* 0x0000002100007c02 */ /* 0x002fce0008000f00 */
.L_x_154:
[----:B-1----:R1:W2:Y:S02]  /*8af0*/  SYNCS.PHASECHK.TRANS64.TRYWAIT P0, [R0+URZ+0x1b0], R3 ;  /* 0x0001b003000075a7 */ /* 0x0022a400080011ff */
[----:B--2---:R-:W-:Y:S05]  /*8b00*/  @!P0 NANOSLEEP.SYNCS 0x989680 ;  /* 0x009896800000895d */ /* 0x004fea0003900000 */
[----:B------:R-:W2:Y:S02]  /*8b10*/  @!P0 SYNCS.PHASECHK.TRANS64 P0, [R0+URZ+0x1b0], R3 ;  /* 0x0001b003000085a7 */ /* 0x000ea400080010ff */
[----:B--2---:R-:W-:Y:S05]  /*8b20*/  @!P0 BRA `(.L_x_154) ;  /* 0xfffffffc00f08947 */ /* 0x004fea000383ffff */
[----:B------:R-:W-:Y:S05]  /*8b30*/  BRA `(.L_x_27) ;  /* 0xffffff9400887947 */ /* 0x000fea000383ffff */
.L_x_35:
[----:B-1----:R-:W-:-:S07]  /*8b40*/  MOV R0, UR17 ;  /* 0x0000001100007c02 */ /* 0x002fce0008000f00 */
.L_x_155:
[----:B-1----:R1:W2:Y:S02]  /*8b50*/  SYNCS.PHASECHK.TRANS64.TRYWAIT P0, [R0+URZ+0x1b0], R3 ;  /* 0x0001b003000075a7 */ /* 0x0022a400080011ff */
[----:B--2---:R-:W-:Y:S05]  /*8b60*/  @!P0 NANOSLEEP.SYNCS 0x989680 ;  /* 0x009896800000895d */ /* 0x004fea0003900000 */
[----:B------:R-:W2:Y:S02]  /*8b70*/  @!P0 SYNCS.PHASECHK.TRANS64 P0, [R0+URZ+0x1b0], R3 ;  /* 0x0001b003000085a7 */ /* 0x000ea400080010ff */
[----:B--2---:R-:W-:Y:S05]  /*8b80*/  @!P0 BRA `(.L_x_155) ;  /* 0xfffffffc00f08947 */ /* 0x004fea000383ffff */
[----:B------:R-:W-:Y:S05]  /*8b90*/  BRA `(.L_x_34) ;  /* 0xffffff98004c7947 */ /* 0x000fea000383ffff */
.L_x_40:
[----:B-1----:R1:W2:Y:S02]  /*8ba0*/  SYNCS.PHASECHK.TRANS64.TRYWAIT P0, [R3+URZ+0x380], R0 ;  /* 0x00038000030075a7 */ /* 0x0022a400080011ff */
[----:B--2---:R-:W-:Y:S05]  /*8bb0*/  @!P0 NANOSLEEP.SYNCS 0x989680 ;  /* 0x009896800000895d */ /* 0x004fea0003900000 */
[----:B------:R-:W2:Y:S02]  /*8bc0*/  @!P0 SYNCS.PHASECHK.TRANS64 P0, [R3+URZ+0x380], R0 ;  /* 0x00038000030085a7 */ /* 0x000ea400080010ff */
[----:B--2---:R-:W-:Y:S05]  /*8bd0*/  @!P0 BRA `(.L_x_40) ;  /* 0xfffffffc00f08947 */ /* 0x004fea000383ffff */
[----:B------:R-:W-:Y:S05]  /*8be0*/  BRA `(.L_x_156) ;  /* 0xffffff9800f87947 */ /* 0x000fea000383ffff */
.L_x_44:
[----:B------:R-:W-:-:S07]  /*8bf0*/  MOV R0, UR4 ;  /* 0x0000000400007c02 */ /* 0x000fce0008000f00 */
.L_x_157:
[----:B-1----:R1:W2:Y:S02]  /*8c00*/  SYNCS.PHASECHK.TRANS64.TRYWAIT P0, [R0+URZ], R2 ;  /* 0x00000002000075a7 */ /* 0x0022a400080011ff */
[----:B--2---:R-:W-:Y:S05]  /*8c10*/  @!P0 NANOSLEEP.SYNCS 0x989680 ;  /* 0x009896800000895d */ /* 0x004fea0003900000 */
[----:B------:R-:W2:Y:S02]  /*8c20*/  @!P0 SYNCS.PHASECHK.TRANS64 P0, [R0+URZ], R2 ;  /* 0x00000002000085a7 */ /* 0x000ea400080010ff */
[----:B--2---:R-:W-:Y:S05]  /*8c30*/  @!P0 BRA `(.L_x_157) ;  /* 0xfffffffc00f08947 */ /* 0x004fea000383ffff */
[----:B------:R-:W-:Y:S05]  /*8c40*/  BRA `(.L_x_158) ;  /* 0xffffffa0009c7947 */ /* 0x000fea000383ffff */
.L_x_45:
[----:B------:R-:W-:-:S07]  /*8c50*/  MOV R0, UR5 ;  /* 0x0000000500007c02 */ /* 0x000fce0008000f00 */
.L_x_159:
[----:B-1----:R1:W2:Y:S02]  /*8c60*/  SYNCS.PHASECHK.TRANS64.TRYWAIT P0, [R0+URZ], R3 ;  /* 0x00000003000075a7 */ /* 0x0022a400080011ff */
[----:B--2---:R-:W-:Y:S05]  /*8c70*/  @!P0 NANOSLEEP.SYNCS 0x989680 ;  /* 0x009896800000895d */ /* 0x004fea0003900000 */
[----:B------:R-:W2:Y:S02]  /*8c80*/  @!P0 SYNCS.PHASECHK.TRANS64 P0, [R0+URZ], R3 ;  /* 0x00000003000085a7 */ /* 0x000ea400080010ff */
[----:B--2---:R-:W-:Y:S05]  /*8c90*/  @!P0 BRA `(.L_x_159) ;  /* 0xfffffffc00f08947 */ /* 0x004fea000383ffff */
[----:B------:R-:W-:Y:S05]  /*8ca0*/  BRA `(.L_x_160) ;  /* 0xffffffa000a87947 */ /* 0x000fea000383ffff */
.L_x_46:
[----:B------:R-:W-:-:S07]  /*8cb0*/  MOV R0, UR5 ;  /* 0x0000000500007c02 */ /* 0x000fce0008000f00 */
.L_x_161:
[----:B-1----:R1:W2:Y:S02]  /*8cc0*/  SYNCS.PHASECHK.TRANS64.TRYWAIT P0, [R0+URZ], R3 ;  /* 0x00000003000075a7 */ /* 0x0022a400080011ff */
[----:B--2---:R-:W-:Y:S05]  /*8cd0*/  @!P0 NANOSLEEP.SYNCS 0x989680 ;  /* 0x009896800000895d */ /* 0x004fea0003900000 */
[----:B------:R-:W2:Y:S02]  /*8ce0*/  @!P0 SYNCS.PHASECHK.TRANS64 P0, [R0+URZ], R3 ;  /* 0x00000003000085a7 */ /* 0x000ea400080010ff */
[----:B--2---:R-:W-:Y:S05]  /*8cf0*/  @!P0 BRA `(.L_x_161) ;  /* 0xfffffffc00f08947 */ /* 0x004fea000383ffff */
[----:B------:R-:W-:Y:S05]  /*8d00*/  BRA `(.L_x_162) ;  /* 0xffffffa000b47947 */ /* 0x000fea000383ffff */
.L_x_47:
[----:B------:R-:W-:-:S07]  /*8d10*/  MOV R0, UR5 ;  /* 0x0000000500007c02 */ /* 0x000fce0008000f00 */
.L_x_163:
[----:B-1----:R1:W2:Y:S02]  /*8d20*/  SYNCS.PHASECHK.TRANS64.TRYWAIT P0, [R0+URZ], R3 ;  /* 0x00000003000075a7 */ /* 0x0022a400080011ff */
[----:B--2---:R-:W-:Y:S05]  /*8d30*/  @!P0 NANOSLEEP.SYNCS 0x989680 ;  /* 0x009896800000895d */ /* 0x004fea0003900000 */
[----:B------:R-:W2:Y:S02]  /*8d40*/  @!P0 SYNCS.PHASECHK.TRANS64 P0, [R0+URZ], R3 ;  /* 0x00000003000085a7 */ /* 0x000ea400080010ff */
[----:B--2---:R-:W-:Y:S05]  /*8d50*/  @!P0 BRA `(.L_x_163) ;  /* 0xfffffffc00f08947 */ /* 0x004fea000383ffff */
[----:B------:R-:W-:Y:S05]  /*8d60*/  BRA `(.L_x_164) ;  /* 0xffffffa000c07947 */ /* 0x000fea000383ffff */
.L_x_48:
[----:B------:R-:W-:-:S07]  /*8d70*/  MOV R0, UR5 ;  /* 0x0000000500007c02 */ /* 0x000fce0008000f00 */
.L_x_165:
[----:B-1----:R1:W2:Y:S02]  /*8d80*/  SYNCS.PHASECHK.TRANS64.TRYWAIT P0, [R0+URZ], R3 ;  /* 0x00000003000075a7 */ /* 0x0022a400080011ff */
[----:B--2---:R-:W-:Y:S05]  /*8d90*/  @!P0 NANOSLEEP.SYNCS 0x989680 ;  /* 0x009896800000895d */ /* 0x004fea0003900000 */
[----:B------:R-:W2:Y:S02]  /*8da0*/  @!P0 SYNCS.PHASECHK.TRANS64 P0, [R0+URZ], R3 ;  /* 0x00000003000085a7 */ /* 0x000ea400080010ff */
[----:B--2---:R-:W-:Y:S05]  /*8db0*/  @!P0 BRA `(.L_x_165) ;  /* 0xfffffffc00f08947 */ /* 0x004fea000383ffff */
[----:B------:R-:W-:Y:S05]  /*8dc0*/  BRA `(.L_x_166) ;  /* 0xffffffa000cc7947 */ /* 0x000fea000383ffff */
.L_x_49:
[----:B------:R-:W-:-:S07]  /*8dd0*/  MOV R0, UR5 ;  /* 0x0000000500007c02 */ /* 0x000fce0008000f00 */
.L_x_167:
[----:B-1----:R1:W2:Y:S02]  /*8de0*/  SYNCS.PHASECHK.TRANS64.TRYWAIT P0, [R0+URZ], R3 ;  /* 0x00000003000075a7 */ /* 0x0022a400080011ff */
[----:B--2---:R-:W-:Y:S05]  /*8df0*/  @!P0 NANOSLEEP.SYNCS 0x989680 ;  /* 0x009896800000895d */ /* 0x004fea0003900000 */
[----:B------:R-:W2:Y:S02]  /*8e00*/  @!P0 SYNCS.PHASECHK.TRANS64 P0, [R0+URZ], R3 ;  /* 0x00000003000085a7 */ /* 0x000ea400080010ff */
[----:B--2---:R-:W-:Y:S05]  /*8e10*/  @!P0 BRA `(.L_x_167) ;  /* 0xfffffffc00f08947 */ /* 0x004fea000383ffff */
[----:B------:R-:W-:Y:S05]  /*8e20*/  BRA `(.L_x_168) ;  /* 0xffffffa000d87947 */ /* 0x000fea000383ffff */
.L_x_50:
[----:B------:R-:W-:-:S07]  /*8e30*/  MOV R0, UR5 ;  /* 0x0000000500007c02 */ /* 0x000fce0008000f00 */
.L_x_169:
[----:B-1----:R1:W2:Y:S02]  /*8e40*/  SYNCS.PHASECHK.TRANS64.TRYWAIT P0, [R0+URZ], R3 ;  /* 0x00000003000075a7 */ /* 0x0022a400080011ff */
[----:B--2---:R-:W-:Y:S05]  /*8e50*/  @!P0 NANOSLEEP.SYNCS 0x989680 ;  /* 0x009896800000895d */ /* 0x004fea0003900000 */
[----:B------:R-:W2:Y:S02]  /*8e60*/  @!P0 SYNCS.PHASECHK.TRANS64 P0, [R0+URZ], R3 ;  /* 0x00000003000085a7 */ /* 0x000ea400080010ff */
[----:B--2---:R-:W-:Y:S05]  /*8e70*/  @!P0 BRA `(.L_x_169) ;  /* 0xfffffffc00f08947 */ /* 0x004fea000383ffff */
[----:B------:R-:W-:Y:S05]  /*8e80*/  BRA `(.L_x_170) ;  /* 0xffffffa000e47947 */ /* 0x000fea000383ffff */
.L_x_51:
[----:B------:R-:W-:-:S07]  /*8e90*/  MOV R0, UR5 ;  /* 0x0000000500007c02 */ /* 0x000fce0008000f00 */
.L_x_171:
[----:B-1----:R1:W2:Y:S02]  /*8ea0*/  SYNCS.PHASECHK.TRANS64.TRYWAIT P0, [R0+URZ], R3 ;  /* 0x00000003000075a7 */ /* 0x0022a400080011ff */
[----:B--2---:R-:W-:Y:S05]  /*8eb0*/  @!P0 NANOSLEEP.SYNCS 0x989680 ;  /* 0x009896800000895d */ /* 0x004fea0003900000 */
[----:B------:R-:W2:Y:S02]  /*8ec0*/  @!P0 SYNCS.PHASECHK.TRANS64 P0, [R0+URZ], R3 ;  /* 0x00000003000085a7 */ /* 0x000ea400080010ff */
[----:B--2---:R-:W-:Y:S05]  /*8ed0*/  @!P0 BRA `(.L_x_171) ;  /* 0xfffffffc00f08947 */ /* 0x004fea000383ffff */
[----:B------:R-:W-:Y:S05]  /*8ee0*/  BRA `(.L_x_172) ;  /* 0xffffffa000f07947 */ /* 0x000fea000383ffff */
.L_x_52:
[----:B------:R-:W-:-:S07]  /*8ef0*/  MOV R0, UR5 ;  /* 0x0000000500007c02 */ /* 0x000fce0008000f00 */
.L_x_173:
[----:B-1----:R1:W2:Y:S02]  /*8f00*/  SYNCS.PHASECHK.TRANS64.TRYWAIT P0, [R0+URZ], R3 ;  /* 0x00000003000075a7 */ /* 0x0022a400080011ff */
[----:B--2---:R-:W-:Y:S05]  /*8f10*/  @!P0 NANOSLEEP.SYNCS 0x989680 ;  /* 0x009896800000895d */ /* 0x004fea0003900000 */
[----:B------:R-:W2:Y:S02]  /*8f20*/  @!P0 SYNCS.PHASECHK.TRANS64 P0, [R0+URZ], R3 ;  /* 0x00000003000085a7 */ /* 0x000ea400080010ff */
[----:B--2---:R-:W-:Y:S05]  /*8f30*/  @!P0 BRA `(.L_x_173) ;  /* 0xfffffffc00f08947 */ /* 0x004fea000383ffff */
[----:B------:R-:W-:Y:S05]  /*8f40*/  BRA `(.L_x_174) ;  /* 0xffffffa000fc7947 */ /* 0x000fea000383ffff */
.L_x_53:
[----:B------:R-:W-:-:S07]  /*8f50*/  MOV R0, UR5 ;  /* 0x0000000500007c02 */ /* 0x000fce0008000f00 */
.L_x_175:
[----:B-1----:R1:W2:Y:S02]  /*8f60*/  SYNCS.PHASECHK.TRANS64.TRYWAIT P0, [R0+URZ], R3 ;  /* 0x00000003000075a7 */ /* 0x0022a400080011ff */
[----:B--2---:R-:W-:Y:S05]  /*8f70*/  @!P0 NANOSLEEP.SYNCS 0x989680 ;  /* 0x009896800000895d */ /* 0x004fea0003900000 */
[----:B------:R-:W2:Y:S02]  /*8f80*/  @!P0 SYNCS.PHASECHK.TRANS64 P0, [R0+URZ], R3 ;  /* 0x00000003000085a7 */ /* 0x000ea400080010ff */
[----:B--2---:R-:W-:Y:S05]  /*8f90*/  @!P0 BRA `(.L_x_175) ;  /* 0xfffffffc00f08947 */ /* 0x004fea000383ffff */
[----:B------:R-:W-:Y:S05]  /*8fa0*/  BRA `(.L_x_176) ;  /* 0xffffffa400087947 */ /* 0x000fea000383ffff */
.L_x_54:
[----:B------:R-:W-:-:S07]  /*8fb0*/  MOV R0, UR5 ;  /* 0x0000000500007c02 */ /* 0x000fce0008000f00 */
.L_x_177:
[----:B-1----:R1:W2:Y:S02]  /*8fc0*/  SYNCS.PHASECHK.TRANS64.TRYWAIT P0, [R0+URZ], R3 ;  /* 0x00000003000075a7 */ /* 0x0022a400080011ff */
[----:B--2---:R-:W-:Y:S05]  /*8fd0*/  @!P0 NANOSLEEP.SYNCS 0x989680 ;  /* 0x009896800000895d */ /* 0x004fea0003900000 */
[----:B------:R-:W2:Y:S02]  /*8fe0*/  @!P0 SYNCS.PHASECHK.TRANS64 P0, [R0+URZ], R3 ;  /* 0x00000003000085a7 */ /* 0x000ea400080010ff */
[----:B--2---:R-:W-:Y:S05]  /*8ff0*/  @!P0 BRA `(.L_x_177) ;  /* 0xfffffffc00f08947 */ /* 0x004fea000383ffff */
[----:B------:R-:W-:Y:S05]  /*9000*/  BRA `(.L_x_178) ;  /* 0xffffffa400147947 */ /* 0x000fea000383ffff */
.L_x_55:
[----:B------:R-:W-:-:S07]  /*9010*/  MOV R0, UR5 ;  /* 0x0000000500007c02 */ /* 0x000fce0008000f00 */
.L_x_179:
[----:B-1----:R1:W2:Y:S02]  /*9020*/  SYNCS.PHASECHK.TRANS64.TRYWAIT P0, [R0+URZ], R3 ;  /* 0x00000003000075a7 */ /* 0x0022a400080011ff */
[----:B--2---:R-:W-:Y:S05]  /*9030*/  @!P0 NANOSLEEP.SYNCS 0x989680 ;  /* 0x009896800000895d */ /* 0x004fea0003900000 */
[----:B------:R-:W2:Y:S02]  /*9040*/  @!P0 SYNCS.PHASECHK.TRANS64 P0, [R0+URZ], R3 ;  /* 0x00000003000085a7 */ /* 0x000ea400080010ff */
[----:B--2---:R-:W-:Y:S05]  /*9050*/  @!P0 BRA `(.L_x_179) ;  /* 0xfffffffc00f08947 */ /* 0x004fea000383ffff */
[----:B------:R-:W-:Y:S05]  /*9060*/  BRA `(.L_x_180) ;  /* 0xffffffa400207947 */ /* 0x000fea000383ffff */
.L_x_56:
[----:B------:R-:W-:-:S07]  /*9070*/  MOV R0, UR5 ;  /* 0x0000000500007c02 */ /* 0x000fce0008000f00 */
.L_x_181:
[----:B-1----:R1:W2:Y:S02]  /*9080*/  SYNCS.PHASECHK.TRANS64.TRYWAIT P0, [R0+URZ], R3 ;  /* 0x00000003000075a7 */ /* 0x0022a400080011ff */
[----:B--2---:R-:W-:Y:S05]  /*9090*/  @!P0 NANOSLEEP.SYNCS 0x989680 ;  /* 0x009896800000895d */ /* 0x004fea0003900000 */
[----:B------:R-:W2:Y:S02]  /*90a0*/  @!P0 SYNCS.PHASECHK.TRANS64 P0, [R0+URZ], R3 ;  /* 0x00000003000085a7 */ /* 0x000ea400080010ff */
[----:B--2---:R-:W-:Y:S05]  /*90b0*/  @!P0 BRA `(.L_x_181) ;  /* 0xfffffffc00f08947 */ /* 0x004fea000383ffff */
[----:B------:R-:W-:Y:S05]  /*90c0*/  BRA `(.L_x_182) ;  /* 0xffffffa4002c7947 */ /* 0x000fea000383ffff */
.L_x_57:
[----:B------:R-:W-:-:S07]  /*90d0*/  MOV R0, UR5 ;  /* 0x0000000500007c02 */ /* 0x000fce0008000f00 */
.L_x_183:
[----:B-1----:R1:W2:Y:S02]  /*90e0*/  SYNCS.PHASECHK.TRANS64.TRYWAIT P0, [R0+URZ], R3 ;  /* 0x00000003000075a7 */ /* 0x0022a400080011ff */
[----:B--2---:R-:W-:Y:S05]  /*90f0*/  @!P0 NANOSLEEP.SYNCS 0x989680 ;  /* 0x009896800000895d */ /* 0x004fea0003900000 */
[----:B------:R-:W2:Y:S02]  /*9100*/  @!P0 SYNCS.PHASECHK.TRANS64 P0, [R0+URZ], R3 ;  /* 0x00000003000085a7 */ /* 0x000ea400080010ff */
[----:B--2---:R-:W-:Y:S05]  /*9110*/  @!P0 BRA `(.L_x_183) ;  /* 0xfffffffc00f08947 */ /* 0x004fea000383ffff */
[----:B------:R-:W-:Y:S05]  /*9120*/  BRA `(.L_x_184) ;  /* 0xffffffa400387947 */ /* 0x000fea000383ffff */
.L_x_58:
[----:B------:R-:W-:-:S07]  /*9130*/  MOV R0, UR5 ;  /* 0x0000000500007c02 */ /* 0x000fce0008000f00 */
.L_x_185:
[----:B-1----:R1:W2:Y:S02]  /*9140*/  SYNCS.PHASECHK.TRANS64.TRYWAIT P0, [R0+URZ], R3 ;  /* 0x00000003000075a7 */ /* 0x0022a400080011ff */
[----:B--2---:R-:W-:Y:S05]  /*9150*/  @!P0 NANOSLEEP.SYNCS 0x989680 ;  /* 0x009896800000895d */ /* 0x004fea0003900000 */
[----:B------:R-:W2:Y:S02]  /*9160*/  @!P0 SYNCS.PHASECHK.TRANS64 P0, [R0+URZ], R3 ;  /* 0x00000003000085a7 */ /* 0x000ea400080010ff */
[----:B--2---:R-:W-:Y:S05]  /*9170*/  @!P0 BRA `(.L_x_185) ;  /* 0xfffffffc00f08947 */ /* 0x004fea000383ffff */
[----:B------:R-:W-:Y:S05]  /*9180*/  BRA `(.L_x_186) ;  /* 0xffffffa400447947 */ /* 0x000fea000383ffff */
.L_x_59:
[----:B------:R-:W-:-:S07]  /*9190*/  MOV R0, UR5 ;  /* 0x0000000500007c02 */ /* 0x000fce0008000f00 */
.L_x_187:
[----:B-1----:R1:W2:Y:S02]  /*91a0*/  SYNCS.PHASECHK.TRANS64.TRYWAIT P0, [R0+URZ], R3 ;  /* 0x00000003000075a7 */ /* 0x0022a400080011ff */
[----:B--2---:R-:W-:Y:S05]  /*91b0*/  @!P0 NANOSLEEP.SYNCS 0x989680 ;  /* 0x009896800000895d */ /* 0x004fea0003900000 */
[----:B------:R-:W2:Y:S02]  /*91c0*/  @!P0 SYNCS.PHASECHK.TRANS64 P0, [R0+URZ], R3 ;  /* 0x00000003000085a7 */ /* 0x000ea400080010ff */
[----:B--2---:R-:W-:Y:S05]  /*91d0*/  @!P0 BRA `(.L_x_187) ;  /* 0xfffffffc00f08947 */ /* 0x004fea000383ffff */
[----:B------:R-:W-:Y:S05]  /*91e0*/  BRA `(.L_x_188) ;  /* 0xffffffa400507947 */ /* 0x000fea000383ffff */
.L_x_60:
[----:B------:R-:W-:-:S07]  /*91f0*/  MOV R0, UR5 ;  /* 0x0000000500007c02 */ /* 0x000fce0008000f00 */
.L_x_189:
[----:B-1----:R1:W2:Y:S02]  /*9200*/  SYNCS.PHASECHK.TRANS64.TRYWAIT P0, [R0+URZ], R3 ;  /* 0x00000003000075a7 */ /* 0x0022a400080011ff */
[----:B--2---:R-:W-:Y:S05]  /*9210*/  @!P0 NANOSLEEP.SYNCS 0x989680 ;  /* 0x009896800000895d */ /* 0x004fea0003900000 */
[----:B------:R-:W2:Y:S02]  /*9220*/  @!P0 SYNCS.PHASECHK.TRANS64 P0, [R0+URZ], R3 ;  /* 0x00000003000085a7 */ /* 0x000ea400080010ff */
[----:B--2---:R-:W-:Y:S05]  /*9230*/  @!P0 BRA `(.L_x_189) ;  /* 0xfffffffc00f08947 */ /* 0x004fea000383ffff */
[----:B------:R-:W-:Y:S05]  /*9240*/  BRA `(.L_x_190) ;  /* 0xffffffa4005c7947 */ /* 0x000fea000383ffff */
.L_x_61:
[----:B------:R-:W-:-:S07]  /*9250*/  MOV R0, UR5 ;  /* 0x0000000500007c02 */ /* 0x000fce0008000f00 */
.L_x_191:
[----:B-1----:R1:W2:Y:S02]  /*9260*/  SYNCS.PHASECHK.TRANS64.TRYWAIT P0, [R0+URZ], R3 ;  /* 0x00000003000075a7 */ /* 0x0022a400080011ff */
[----:B--2---:R-:W-:Y:S05]  /*9270*/  @!P0 NANOSLEEP.SYNCS 0x989680 ;  /* 0x009896800000895d */ /* 0x004fea0003900000 */
[----:B------:R-:W2:Y:S02]  /*9280*/  @!P0 SYNCS.PHASECHK.TRANS64 P0, [R0+URZ], R3 ;  /* 0x00000003000085a7 */ /* 0x000ea400080010ff */
[----:B--2---:R-:W-:Y:S05]  /*9290*/  @!P0 BRA `(.L_x_191) ;  /* 0xfffffffc00f08947 */ /* 0x004fea000383ffff */
[----:B------:R-:W-:Y:S05]  /*92a0*/  BRA `(.L_x_192) ;  /* 0xffffffa400687947 */ /* 0x000fea000383ffff */
.L_x_62:
[----:B------:R-:W-:-:S07]  /*92b0*/  MOV R0, UR5 ;  /* 0x0000000500007c02 */ /* 0x000fce0008000f00 */
.L_x_193:
[----:B-1----:R1:W2:Y:S02]  /*92c0*/  SYNCS.PHASECHK.TRANS64.TRYWAIT P0, [R0+URZ], R3 ;  /* 0x00000003000075a7 */ /* 0x0022a400080011ff */
[----:B--2---:R-:W-:Y:S05]  /*92d0*/  @!P0 NANOSLEEP.SYNCS 0x989680 ;  /* 0x009896800000895d */ /* 0x004fea0003900000 */
[----:B------:R-:W2:Y:S02]  /*92e0*/  @!P0 SYNCS.PHASECHK.TRANS64 P0, [R0+URZ], R3 ;  /* 0x00000003000085a7 */ /* 0x000ea400080010ff */
[----:B--2---:R-:W-:Y:S05]  /*92f0*/  @!P0 BRA `(.L_x_193) ;  /* 0xfffffffc00f08947 */ /* 0x004fea000383ffff */
[----:B------:R-:W-:Y:S05]  /*9300*/  BRA `(.L_x_194) ;  /* 0xffffffa400747947 */ /* 0x000fea000383ffff */
.L_x_63:
[----:B------:R-:W-:-:S07]  /*9310*/  MOV R0, UR5 ;  /* 0x0000000500007c02 */ /* 0x000fce0008000f00 */
.L_x_195:
[----:B-1----:R1:W2:Y:S02]  /*9320*/  SYNCS.PHASECHK.TRANS64.TRYWAIT P0, [R0+URZ], R3 ;  /* 0x00000003000075a7 */ /* 0x0022a400080011ff */
[----:B--2---:R-:W-:Y:S05]  /*9330*/  @!P0 NANOSLEEP.SYNCS 0x989680 ;  /* 0x009896800000895d */ /* 0x004fea0003900000 */
[----:B------:R-:W2:Y:S02]  /*9340*/  @!P0 SYNCS.PHASECHK.TRANS64 P0, [R0+URZ], R3 ;  /* 0x00000003000085a7 */ /* 0x000ea400080010ff */
[----:B--2---:R-:W-:Y:S05]  /*9350*/  @!P0 BRA `(.L_x_195) ;  /* 0xfffffffc00f08947 */ /* 0x004fea000383ffff */
[----:B------:R-:W-:Y:S05]  /*9360*/  BRA `(.L_x_196) ;  /* 0xffffffa400807947 */ /* 0x000fea000383ffff */
.L_x_64:
[----:B------:R-:W-:-:S07]  /*9370*/  MOV R0, UR5 ;  /* 0x0000000500007c02 */ /* 0x000fce0008000f00 */
.L_x_197:
[----:B-1----:R1:W2:Y:S02]  /*9380*/  SYNCS.PHASECHK.TRANS64.TRYWAIT P0, [R0+URZ], R3 ;  /* 0x00000003000075a7 */ /* 0x0022a400080011ff */
[----:B--2---:R-:W-:Y:S05]  /*9390*/  @!P0 NANOSLEEP.SYNCS 0x989680 ;  /* 0x009896800000895d */ /* 0x004fea0003900000 */
[----:B------:R-:W2:Y:S02]  /*93a0*/  @!P0 SYNCS.PHASECHK.TRANS64 P0, [R0+URZ], R3 ;  /* 0x00000003000085a7 */ /* 0x000ea400080010ff */
[----:B--2---:R-:W-:Y:S05]  /*93b0*/  @!P0 BRA `(.L_x_197) ;  /* 0xfffffffc00f08947 */ /* 0x004fea000383ffff */
[----:B------:R-:W-:Y:S05]  /*93c0*/  BRA `(.L_x_198) ;  /* 0xffffffa4008c7947 */ /* 0x000fea000383ffff */
.L_x_65:
[----:B------:R-:W-:-:S07]  /*93d0*/  MOV R0, UR5 ;  /* 0x0000000500007c02 */ /* 0x000fce0008000f00 */
.L_x_199:
[----:B-1----:R1:W2:Y:S02]  /*93e0*/  SYNCS.PHASECHK.TRANS64.TRYWAIT P0, [R0+URZ], R3 ;  /* 0x00000003000075a7 */ /* 0x0022a400080011ff */
[----:B--2---:R-:W-:Y:S05]  /*93f0*/  @!P0 NANOSLEEP.SYNCS 0x989680 ;  /* 0x009896800000895d */ /* 0x004fea0003900000 */
[----:B------:R-:W2:Y:S02]  /*9400*/  @!P0 SYNCS.PHASECHK.TRANS64 P0, [R0+URZ], R3 ;  /* 0x00000003000085a7 */ /* 0x000ea400080010ff */
[----:B--2---:R-:W-:Y:S05]  /*9410*/  @!P0 BRA `(.L_x_199) ;  /* 0xfffffffc00f08947 */ /* 0x004fea000383ffff */
[----:B------:R-:W-:Y:S05]  /*9420*/  BRA `(.L_x_200) ;  /* 0xffffffa400987947 */ /* 0x000fea000383ffff */
.L_x_66:
[----:B------:R-:W-:-:S07]  /*9430*/  MOV R0, UR5 ;  /* 0x0000000500007c02 */ /* 0x000fce0008000f00 */
.L_x_201:
[----:B-1----:R1:W2:Y:S02]  /*9440*/  SYNCS.PHASECHK.TRANS64.TRYWAIT P0, [R0+URZ], R3 ;  /* 0x00000003000075a7 */ /* 0x0022a400080011ff */
[----:B--2---:R-:W-:Y:S05]  /*9450*/  @!P0 NANOSLEEP.SYNCS 0x989680 ;  /* 0x009896800000895d */ /* 0x004fea0003900000 */
[----:B------:R-:W2:Y:S02]  /*9460*/  @!P0 SYNCS.PHASECHK.TRANS64 P0, [R0+URZ], R3 ;  /* 0x00000003000085a7 */ /* 0x000ea400080010ff */
[----:B--2---:R-:W-:Y:S05]  /*9470*/  @!P0 BRA `(.L_x_201) ;  /* 0xfffffffc00f08947 */ /* 0x004fea000383ffff */
[----:B------:R-:W-:Y:S05]  /*9480*/  BRA `(.L_x_202) ;  /* 0xffffffa400a47947 */ /* 0x000fea000383ffff */
.L_x_67:
[----:B------:R-:W-:-:S07]  /*9490*/  MOV R0, UR5 ;  /* 0x0000000500007c02 */ /* 0x000fce0008000f00 */
.L_x_203:
[----:B-1----:R1:W2:Y:S02]  /*94a0*/  SYNCS.PHASECHK.TRANS64.TRYWAIT P0, [R0+URZ], R3 ;  /* 0x00000003000075a7 */ /* 0x0022a400080011ff */
[----:B--2---:R-:W-:Y:S05]  /*94b0*/  @!P0 NANOSLEEP.SYNCS 0x989680 ;  /* 0x009896800000895d */ /* 0x004fea0003900000 */
[----:B------:R-:W2:Y:S02]  /*94c0*/  @!P0 SYNCS.PHASECHK.TRANS64 P0, [R0+URZ], R3 ;  /* 0x00000003000085a7 */ /* 0x000ea400080010ff */
[----:B--2---:R-:W-:Y:S05]  /*94d0*/  @!P0 BRA `(.L_x_203) ;  /* 0xfffffffc00f08947 */ /* 0x004fea000383ffff */
[----:B------:R-:W-:Y:S05]  /*94e0*/  BRA `(.L_x_204) ;  /* 0xffffffa400b07947 */ /* 0x000fea000383ffff */
.L_x_68:
[----:B------:R-:W-:-:S07]  /*94f0*/  MOV R0, UR5 ;  /* 0x0000000500007c02 */ /* 0x000fce0008000f00 */
.L_x_205:
[----:B-1----:R1:W2:Y:S02]  /*9500*/  SYNCS.PHASECHK.TRANS64.TRYWAIT P0, [R0+URZ], R3 ;  /* 0x00000003000075a7 */ /* 0x0022a400080011ff */
[----:B--2---:R-:W-:Y:S05]  /*9510*/  @!P0 NANOSLEEP.SYNCS 0x989680 ;  /* 0x009896800000895d */ /* 0x004fea0003900000 */
[----:B------:R-:W2:Y:S02]  /*9520*/  @!P0 SYNCS.PHASECHK.TRANS64 P0, [R0+URZ], R3 ;  /* 0x00000003000085a7 */ /* 0x000ea400080010ff */
[----:B--2---:R-:W-:Y:S05]  /*9530*/  @!P0 BRA `(.L_x_205) ;  /* 0xfffffffc00f08947 */ /* 0x004fea000383ffff */
[----:B------:R-:W-:Y:S05]  /*9540*/  BRA `(.L_x_206) ;  /* 0xffffffa400bc7947 */ /* 0x000fea000383ffff */
.L_x_69:
[----:B------:R-:W-:-:S07]  /*9550*/  MOV R0, UR5 ;  /* 0x0000000500007c02 */ /* 0x000fce0008000f00 */
.L_x_207:
[----:B-1----:R1:W2:Y:S02]  /*9560*/  SYNCS.PHASECHK.TRANS64.TRYWAIT P0, [R0+URZ], R3 ;  /* 0x00000003000075a7 */ /* 0x0022a400080011ff */
[----:B--2---:R-:W-:Y:S05]  /*9570*/  @!P0 NANOSLEEP.SYNCS 0x989680 ;  /* 0x009896800000895d */ /* 0x004fea0003900000 */
[----:B------:R-:W2:Y:S02]  /*9580*/  @!P0 SYNCS.PHASECHK.TRANS64 P0, [R0+URZ], R3 ;  /* 0x00000003000085a7 */ /* 0x000ea400080010ff */
[----:B--2---:R-:W-:Y:S05]  /*9590*/  @!P0 BRA `(.L_x_207) ;  /* 0xfffffffc00f08947 */ /* 0x004fea000383ffff */
[----:B------:R-:W-:Y:S05]  /*95a0*/  BRA `(.L_x_208) ;  /* 0xffffffa400c87947 */ /* 0x000fea000383ffff */
.L_x_70:
[----:B------:R-:W-:-:S07]  /*95b0*/  MOV R0, UR5 ;  /* 0x0000000500007c02 */ /* 0x000fce0008000f00 */
.L_x_209:
[----:B-1----:R1:W2:Y:S02]  /*95c0*/  SYNCS.PHASECHK.TRANS64.TRYWAIT P0, [R0+URZ], R3 ;  /* 0x00000003000075a7 */ /* 0x0022a400080011ff */
[----:B--2---:R-:W-:Y:S05]  /*95d0*/  @!P0 NANOSLEEP.SYNCS 0x989680 ;  /* 0x009896800000895d */ /* 0x004fea0003900000 */
[----:B------:R-:W2:Y:S02]  /*95e0*/  @!P0 SYNCS.PHASECHK.TRANS64 P0, [R0+URZ], R3 ;  /* 0x00000003000085a7 */ /* 0x000ea400080010ff */
[----:B--2---:R-:W-:Y:S05]  /*95f0*/  @!P0 BRA `(.L_x_209) ;  /* 0xfffffffc00f08947 */ /* 0x004fea000383ffff */
[----:B------:R-:W-:Y:S05]  /*9600*/  BRA `(.L_x_210) ;  /* 0xffffffa400d47947 */ /* 0x000fea000383ffff */
.L_x_71:
[----:B------:R-:W-:-:S07]  /*9610*/  MOV R0, UR5 ;  /* 0x0000000500007c02 */ /* 0x000fce0008000f00 */
.L_x_211:
[----:B-1----:R1:W2:Y:S02]  /*9620*/  SYNCS.PHASECHK.TRANS64.TRYWAIT P0, [R0+URZ], R3 ;  /* 0x00000003000075a7 */ /* 0x0022a400080011ff */
[----:B--2---:R-:W-:Y:S05]  /*9630*/  @!P0 NANOSLEEP.SYNCS 0x989680 ;  /* 0x009896800000895d */ /* 0x004fea0003900000 */
[----:B------:R-:W2:Y:S02]  /*9640*/  @!P0 SYNCS.PHASECHK.TRANS64 P0, [R0+URZ], R3 ;  /* 0x00000003000085a7 */ /* 0x000ea400080010ff */
[----:B--2---:R-:W-:Y:S05]  /*9650*/  @!P0 BRA `(.L_x_211) ;  /* 0xfffffffc00f08947 */ /* 0x004fea000383ffff */
[----:B------:R-:W-:Y:S05]  /*9660*/  BRA `(.L_x_212) ;  /* 0xffffffa400e07947 */ /* 0x000fea000383ffff */
.L_x_72:
[----:B------:R-:W-:-:S07]  /*9670*/  MOV R0, UR5 ;  /* 0x0000000500007c02 */ /* 0x000fce0008000f00 */
.L_x_213:
[----:B-1----:R1:W2:Y:S02]  /*9680*/  SYNCS.PHASECHK.TRANS64.TRYWAIT P0, [R0+URZ], R3 ;  /* 0x00000003000075a7 */ /* 0x0022a400080011ff */
[----:B--2---:R-:W-:Y:S05]  /*9690*/  @!P0 NANOSLEEP.SYNCS 0x989680 ;  /* 0x009896800000895d */ /* 0x004fea0003900000 */
[----:B------:R-:W2:Y:S02]  /*96a0*/  @!P0 SYNCS.PHASECHK.TRANS64 P0, [R0+URZ], R3 ;  /* 0x00000003000085a7 */ /* 0x000ea400080010ff */
[----:B--2---:R-:W-:Y:S05]  /*96b0*/  @!P0 BRA `(.L_x_213) ;  /* 0xfffffffc00f08947 */ /* 0x004fea000383ffff */
[----:B------:R-:W-:Y:S05]  /*96c0*/  BRA `(.L_x_214) ;  /* 0xffffffa400ec7947 */ /* 0x000fea000383ffff */
.L_x_73:
[----:B------:R-:W-:-:S07]  /*96d0*/  MOV R0, UR5 ;  /* 0x0000000500007c02 */ /* 0x000fce0008000f00 */
.L_x_215:
[----:B-1----:R1:W2:Y:S02]  /*96e0*/  SYNCS.PHASECHK.TRANS64.TRYWAIT P0, [R0+URZ], R3 ;  /* 0x00000003000075a7 */ /* 0x0022a400080011ff */
[----:B--2---:R-:W-:Y:S05]  /*96f0*/  @!P0 NANOSLEEP.SYNCS 0x989680 ;  /* 0x009896800000895d */ /* 0x004fea0003900000 */
[----:B------:R-:W2:Y:S02]  /*9700*/  @!P0 SYNCS.PHASECHK.TRANS64 P0, [R0+URZ], R3 ;  /* 0x00000003000085a7 */ /* 0x000ea400080010ff */
[----:B--2---:R-:W-:Y:S05]  /*9710*/  @!P0 BRA `(.L_x_215) ;  /* 0xfffffffc00f08947 */ /* 0x004fea000383ffff */
[----:B------:R-:W-:Y:S05]  /*9720*/  BRA `(.L_x_216) ;  /* 0xffffffa400f87947 */ /* 0x000fea000383ffff */
.L_x_74:
[----:B------:R-:W-:-:S07]  /*9730*/  MOV R0, UR5 ;  /* 0x0000000500007c02 */ /* 0x000fce0008000f00 */
.L_x_217:
[----:B-1----:R1:W2:Y:S02]  /*9740*/  SYNCS.PHASECHK.TRANS64.TRYWAIT P0, [R0+URZ], R3 ;  /* 0x00000003000075a7 */ /* 0x0022a400080011ff */
[----:B--2---:R-:W-:Y:S05]  /*9750*/  @!P0 NANOSLEEP.SYNCS 0x989680 ;  /* 0x009896800000895d */ /* 0x004fea0003900000 */
[----:B------:R-:W2:Y:S02]  /*9760*/  @!P0 SYNCS.PHASECHK.TRANS64 P0, [R0+URZ], R3 ;  /* 0x00000003000085a7 */ /* 0x000ea400080010ff */
[----:B--2---:R-:W-:Y:S05]  /*9770*/  @!P0 BRA `(.L_x_217) ;  /* 0xfffffffc00f08947 */ /* 0x004fea000383ffff */
[----:B------:R-:W-:Y:S05]  /*9780*/  BRA `(.L_x_218) ;  /* 0xffffffa800047947 */ /* 0x000fea000383ffff */
.L_x_75:
[----:B------:R-:W-:-:S07]  /*9790*/  MOV R0, UR5 ;  /* 0x0000000500007c02 */ /* 0x000fce0008000f00 */
.L_x_219:
[----:B-1----:R1:W2:Y:S02]  /*97a0*/  SYNCS.PHASECHK.TRANS64.TRYWAIT P0, [R0+URZ], R3 ;  /* 0x00000003000075a7 */ /* 0x0022a400080011ff */
[----:B--2---:R-:W-:Y:S05]  /*97b0*/  @!P0 NANOSLEEP.SYNCS 0x989680 ;  /* 0x009896800000895d */ /* 0x004fea0003900000 */
[----:B------:R-:W2:Y:S02]  /*97c0*/  @!P0 SYNCS.PHASECHK.TRANS64 P0, [R0+URZ], R3 ;  /* 0x00000003000085a7 */ /* 0x000ea400080010ff */
[----:B--2---:R-:W-:Y:S05]  /*97d0*/  @!P0 BRA `(.L_x_219) ;  /* 0xfffffffc00f08947 */ /* 0x004fea000383ffff */
[----:B------:R-:W-:Y:S05]  /*97e0*/  BRA `(.L_x_220) ;  /* 0xffffffa800107947 */ /* 0x000fea000383ffff */
.L_x_76:
[----:B------:R-:W-:-:S07]  /*97f0*/  MOV R0, UR5 ;  /* 0x0000000500007c02 */ /* 0x000fce0008000f00 */
.L_x_221:
[----:B-1----:R1:W2:Y:S02]  /*9800*/  SYNCS.PHASECHK.TRANS64.TRYWAIT P0, [R0+URZ], R3 ;  /* 0x00000003000075a7 */ /* 0x0022a400080011ff */
[----:B--2---:R-:W-:Y:S05]  /*9810*/  @!P0 NANOSLEEP.SYNCS 0x989680 ;  /* 0x009896800000895d */ /* 0x004fea0003900000 */
[----:B------:R-:W2:Y:S02]  /*9820*/  @!P0 SYNCS.PHASECHK.TRANS64 P0, [R0+URZ], R3 ;  /* 0x00000003000085a7 */ /* 0x000ea400080010ff */
[----:B--2---:R-:W-:Y:S05]  /*9830*/  @!P0 BRA `(.L_x_221) ;  /* 0xfffffffc00f08947 */ /* 0x004fea000383ffff */
[----:B------:R-:W-:Y:S05]  /*9840*/  BRA `(.L_x_222) ;  /* 0xffffffa8001c7947 */ /* 0x000fea000383ffff */
.L_x_77:
[----:B------:R-:W-:-:S07]  /*9850*/  MOV R0, UR5 ;  /* 0x0000000500007c02 */ /* 0x000fce0008000f00 */
.L_x_223:
[----:B-1----:R1:W2:Y:S02]  /*9860*/  SYNCS.PHASECHK.TRANS64.TRYWAIT P0, [R0+URZ], R3 ;  /* 0x00000003000075a7 */ /* 0x0022a400080011ff */
[----:B--2---:R-:W-:Y:S05]  /*9870*/  @!P0 NANOSLEEP.SYNCS 0x989680 ;  /* 0x009896800000895d */ /* 0x004fea0003900000 */
[----:B------:R-:W2:Y:S02]  /*9880*/  @!P0 SYNCS.PHASECHK.TRANS64 P0, [R0+URZ], R3 ;  /* 0x00000003000085a7 */ /* 0x000ea400080010ff */
[----:B--2---:R-:W-:Y:S05]  /*9890*/  @!P0 BRA `(.L_x_223) ;  /* 0xfffffffc00f08947 */ /* 0x004fea000383ffff */
[----:B------:R-:W-:Y:S05]  /*98a0*/  BRA `(.L_x_224) ;  /* 0xffffffa800287947 */ /* 0x000fea000383ffff */
.L_x_78:
[----:B------:R-:W-:-:S07]  /*98b0*/  MOV R0, UR5 ;  /* 0x0000000500007c02 */ /* 0x000fce0008000f00 */
.L_x_225:
[----:B-1----:R1:W2:Y:S02]  /*98c0*/  SYNCS.PHASECHK.TRANS64.TRYWAIT P0, [R0+URZ], R3 ;  /* 0x00000003000075a7 */ /* 0x0022a400080011ff */
[----:B--2---:R-:W-:Y:S05]  /*98d0*/  @!P0 NANOSLEEP.SYNCS 0x989680 ;  /* 0x009896800000895d */ /* 0x004fea0003900000 */
[----:B------:R-:W2:Y:S02]  /*98e0*/  @!P0 SYNCS.PHASECHK.TRANS64 P0, [R0+URZ], R3 ;  /* 0x00000003000085a7 */ /* 0x000ea400080010ff */
[----:B--2---:R-:W-:Y:S05]  /*98f0*/  @!P0 BRA `(.L_x_225) ;  /* 0xfffffffc00f08947 */ /* 0x004fea000383ffff */
[----:B------:R-:W-:Y:S05]  /*9900*/  BRA `(.L_x_226) ;  /* 0xffffffa800347947 */ /* 0x000fea000383ffff */
.L_x_79:
[----:B------:R-:W-:-:S07]  /*9910*/  MOV R0, UR5 ;  /* 0x0000000500007c02 */ /* 0x000fce0008000f00 */
.L_x_227:
[----:B-1----:R1:W2:Y:S02]  /*9920*/  SYNCS.PHASECHK.TRANS64.TRYWAIT P0, [R0+URZ], R3 ;  /* 0x00000003000075a7 */ /* 0x0022a400080011ff */
[----:B--2---:R-:W-:Y:S05]  /*9930*/  @!P0 NANOSLEEP.SYNCS 0x989680 ;  /* 0x009896800000895d */ /* 0x004fea0003900000 */
[----:B------:R-:W2:Y:S02]  /*9940*/  @!P0 SYNCS.PHASECHK.TRANS64 P0, [R0+URZ], R3 ;  /* 0x00000003000085a7 */ /* 0x000ea400080010ff */
[----:B--2---:R-:W-:Y:S05]  /*9950*/  @!P0 BRA `(.L_x_227) ;  /* 0xfffffffc00f08947 */ /* 0x004fea000383ffff */
[----:B------:R-:W-:Y:S05]  /*9960*/  BRA `(.L_x_228) ;  /* 0xffffffa800407947 */ /* 0x000fea000383ffff */
.L_x_80:
[----:B------:R-:W-:-:S07]  /*9970*/  MOV R0, UR5 ;  /* 0x0000000500007c02 */ /* 0x000fce0008000f00 */
.L_x_229:
[----:B-1----:R1:W2:Y:S02]  /*9980*/  SYNCS.PHASECHK.TRANS64.TRYWAIT P0, [R0+URZ], R3 ;  /* 0x00000003000075a7 */ /* 0x0022a400080011ff */
[----:B--2---:R-:W-:Y:S05]  /*9990*/  @!P0 NANOSLEEP.SYNCS 0x989680 ;  /* 0x009896800000895d */ /* 0x004fea0003900000 */
[----:B------:R-:W2:Y:S02]  /*99a0*/  @!P0 SYNCS.PHASECHK.TRANS64 P0, [R0+URZ], R3 ;  /* 0x00000003000085a7 */ /* 0x000ea400080010ff */
[----:B--2---:R-:W-:Y:S05]  /*99b0*/  @!P0 BRA `(.L_x_229) ;  /* 0xfffffffc00f08947 */ /* 0x004fea000383ffff */
[----:B------:R-:W-:Y:S05]  /*99c0*/  BRA `(.L_x_230) ;  /* 0xffffffa8004c7947 */ /* 0x000fea000383ffff */
.L_x_81:
[----:B------:R-:W-:-:S07]  /*99d0*/  MOV R0, UR5 ;  /* 0x0000000500007c02 */ /* 0x000fce0008000f00 */
.L_x_231:
[----:B-1----:R1:W2:Y:S02]  /*99e0*/  SYNCS.PHASECHK.TRANS64.TRYWAIT P0, [R0+URZ], R3 ;  /* 0x00000003000075a7 */ /* 0x0022a400080011ff */
[----:B--2---:R-:W-:Y:S05]  /*99f0*/  @!P0 NANOSLEEP.SYNCS 0x989680 ;  /* 0x009896800000895d */ /* 0x004fea0003900000 */
[----:B------:R-:W2:Y:S02]  /*9a00*/  @!P0 SYNCS.PHASECHK.TRANS64 P0, [R0+URZ], R3 ;  /* 0x00000003000085a7 */ /* 0x000ea400080010ff */
[----:B--2---:R-:W-:Y:S05]  /*9a10*/  @!P0 BRA `(.L_x_231) ;  /* 0xfffffffc00f08947 */ /* 0x004fea000383ffff */
[----:B------:R-:W-:Y:S05]  /*9a20*/  BRA `(.L_x_232) ;  /* 0xffffffa800587947 */ /* 0x000fea000383ffff */
.L_x_82:
[----:B------:R-:W-:-:S07]  /*9a30*/  MOV R0, UR5 ;  /* 0x0000000500007c02 */ /* 0x000fce0008000f00 */
.L_x_233:
[----:B-1----:R1:W2:Y:S02]  /*9a40*/  SYNCS.PHASECHK.TRANS64.TRYWAIT P0, [R0+URZ], R3 ;  /* 0x00000003000075a7 */ /* 0x0022a400080011ff */
[----:B--2---:R-:W-:Y:S05]  /*9a50*/  @!P0 NANOSLEEP.SYNCS 0x989680 ;  /* 0x009896800000895d */ /* 0x004fea0003900000 */
[----:B------:R-:W2:Y:S02]  /*9a60*/  @!P0 SYNCS.PHASECHK.TRANS64 P0, [R0+URZ], R3 ;  /* 0x00000003000085a7 */ /* 0x000ea400080010ff */
[----:B--2---:R-:W-:Y:S05]  /*9a70*/  @!P0 BRA `(.L_x_233) ;  /* 0xfffffffc00f08947 */ /* 0x004fea000383ffff */
[----:B------:R-:W-:Y:S05]  /*9a80*/  BRA `(.L_x_234) ;  /* 0xffffffa800647947 */ /* 0x000fea000383ffff */
.L_x_83:
[----:B------:R-:W-:-:S07]  /*9a90*/  MOV R0, UR5 ;  /* 0x0000000500007c02 */ /* 0x000fce0008000f00 */
.L_x_235:
[----:B-1----:R1:W2:Y:S02]  /*9aa0*/  SYNCS.PHASECHK.TRANS64.TRYWAIT P0, [R0+URZ], R3 ;  /* 0x00000003000075a7 */ /* 0x0022a400080011ff */
[----:B--2---:R-:W-:Y:S05]  /*9ab0*/  @!P0 NANOSLEEP.SYNCS 0x989680 ;  /* 0x009896800000895d */ /* 0x004fea0003900000 */
[----:B------:R-:W2:Y:S02]  /*9ac0*/  @!P0 SYNCS.PHASECHK.TRANS64 P0, [R0+URZ], R3 ;  /* 0x00000003000085a7 */ /* 0x000ea400080010ff */
[----:B--2---:R-:W-:Y:S05]  /*9ad0*/  @!P0 BRA `(.L_x_235) ;  /* 0xfffffffc00f08947 */ /* 0x004fea000383ffff */
[----:B------:R-:W-:Y:S05]  /*9ae0*/  BRA `(.L_x_236) ;  /* 0xffffffa800707947 */ /* 0x000fea000383ffff */
.L_x_84:
[----:B------:R-:W-:-:S07]  /*9af0*/  MOV R0, UR5 ;  /* 0x0000000500007c02 */ /* 0x000fce0008000f00 */
.L_x_237:
[----:B-1----:R1:W2:Y:S02]  /*9b00*/  SYNCS.PHASECHK.TRANS64.TRYWAIT P0, [R0+URZ], R3 ;  /* 0x00000003000075a7 */ /* 0x0022a400080011ff */
[----:B--2---:R-:W-:Y:S05]  /*9b10*/  @!P0 NANOSLEEP.SYNCS 0x989680 ;  /* 0x009896800000895d */ /* 0x004fea0003900000 */
[----:B------:R-:W2:Y:S02]  /*9b20*/  @!P0 SYNCS.PHASECHK.TRANS64 P0, [R0+URZ], R3 ;  /* 0x00000003000085a7 */ /* 0x000ea400080010ff */
[----:B--2---:R-:W-:Y:S05]  /*9b30*/  @!P0 BRA `(.L_x_237) ;  /* 0xfffffffc00f08947 */ /* 0x004fea000383ffff */
[----:B------:R-:W-:Y:S05]  /*9b40*/  BRA `(.L_x_238) ;  /* 0xffffffa8007c7947 */ /* 0x000fea000383ffff */
.L_x_85:
[----:B------:R-:W-:-:S07]  /*9b50*/  MOV R0, UR5 ;  /* 0x0000000500007c02 */ /* 0x000fce0008000f00 */
.L_x_239:
[----:B-1----:R1:W2:Y:S02]  /*9b60*/  SYNCS.PHASECHK.TRANS64.TRYWAIT P0, [R0+URZ], R3 ;  /* 0x00000003000075a7 */ /* 0x0022a400080011ff */
[----:B--2---:R-:W-:Y:S05]  /*9b70*/  @!P0 NANOSLEEP.SYNCS 0x989680 ;  /* 0x009896800000895d */ /* 0x004fea0003900000 */
[----:B------:R-:W2:Y:S02]  /*9b80*/  @!P0 SYNCS.PHASECHK.TRANS64 P0, [R0+URZ], R3 ;  /* 0x00000003000085a7 */ /* 0x000ea400080010ff */
[----:B--2---:R-:W-:Y:S05]  /*9b90*/  @!P0 BRA `(.L_x_239) ;  /* 0xfffffffc00f08947 */ /* 0x004fea000383ffff */
[----:B------:R-:W-:Y:S05]  /*9ba0*/  BRA `(.L_x_240) ;  /* 0xffffffa800887947 */ /* 0x000fea000383ffff */
.L_x_86:
[----:B------:R-:W-:-:S07]  /*9bb0*/  MOV R0, UR5 ;  /* 0x0000000500007c02 */ /* 0x000fce0008000f00 */
.L_x_241:
[----:B-1----:R1:W2:Y:S02]  /*9bc0*/  SYNCS.PHASECHK.TRANS64.TRYWAIT P0, [R0+URZ], R3 ;  /* 0x00000003000075a7 */ /* 0x0022a400080011ff */
[----:B--2---:R-:W-:Y:S05]  /*9bd0*/  @!P0 NANOSLEEP.SYNCS 0x989680 ;  /* 0x009896800000895d */ /* 0x004fea0003900000 */
[----:B------:R-:W2:Y:S02]  /*9be0*/  @!P0 SYNCS.PHASECHK.TRANS64 P0, [R0+URZ], R3 ;  /* 0x00000003000085a7 */ /* 0x000ea400080010ff */
[----:B--2---:R-:W-:Y:S05]  /*9bf0*/  @!P0 BRA `(.L_x_241) ;  /* 0xfffffffc00f08947 */ /* 0x004fea000383ffff */
[----:B------:R-:W-:Y:S05]  /*9c00*/  BRA `(.L_x_242) ;  /* 0xffffffa800947947 */ /* 0x000fea000383ffff */
.L_x_87:
[----:B------:R-:W-:-:S07]  /*9c10*/  MOV R0, UR5 ;  /* 0x0000000500007c02 */ /* 0x000fce0008000f00 */
.L_x_243:
[----:B-1----:R1:W2:Y:S02]  /*9c20*/  SYNCS.PHASECHK.TRANS64.TRYWAIT P0, [R0+URZ], R3 ;  /* 0x00000003000075a7 */ /* 0x0022a400080011ff */
[----:B--2---:R-:W-:Y:S05]  /*9c30*/  @!P0 NANOSLEEP.SYNCS 0x989680 ;  /* 0x009896800000895d */ /* 0x004fea0003900000 */
[----:B------:R-:W2:Y:S02]  /*9c40*/  @!P0 SYNCS.PHASECHK.TRANS64 P0, [R0+URZ], R3 ;  /* 0x00000003000085a7 */ /* 0x000ea400080010ff */
[----:B--2---:R-:W-:Y:S05]  /*9c50*/  @!P0 BRA `(.L_x_243) ;  /* 0xfffffffc00f08947 */ /* 0x004fea000383ffff */
[----:B------:R-:W-:Y:S05]  /*9c60*/  BRA `(.L_x_244) ;  /* 0xffffffa800a07947 */ /* 0x000fea000383ffff */
.L_x_88:
[----:B------:R-:W-:-:S07]  /*9c70*/  MOV R0, UR5 ;  /* 0x0000000500007c02 */ /* 0x000fce0008000f00 */
.L_x_245:
[----:B-1----:R1:W2:Y:S02]  /*9c80*/  SYNCS.PHASECHK.TRANS64.TRYWAIT P0, [R0+URZ], R3 ;  /* 0x00000003000075a7 */ /* 0x0022a400080011ff */
[----:B--2---:R-:W-:Y:S05]  /*9c90*/  @!P0 NANOSLEEP.SYNCS 0x989680 ;  /* 0x009896800000895d */ /* 0x004fea0003900000 */
[----:B------:R-:W2:Y:S02]  /*9ca0*/  @!P0 SYNCS.PHASECHK.TRANS64 P0, [R0+URZ], R3 ;  /* 0x00000003000085a7 */ /* 0x000ea400080010ff */
[----:B--2---:R-:W-:Y:S05]  /*9cb0*/  @!P0 BRA `(.L_x_245) ;  /* 0xfffffffc00f08947 */ /* 0x004fea000383ffff */
[----:B------:R-:W-:Y:S05]  /*9cc0*/  BRA `(.L_x_246) ;  /* 0xffffffa800ac7947 */ /* 0x000fea000383ffff */
.L_x_89:
[----:B------:R-:W-:-:S07]  /*9cd0*/  MOV R0, UR5 ;  /* 0x0000000500007c02 */ /* 0x000fce0008000f00 */
.L_x_247:
[----:B-1----:R1:W2:Y:S02]  /*9ce0*/  SYNCS.PHASECHK.TRANS64.TRYWAIT P0, [R0+URZ], R3 ;  /* 0x00000003000075a7 */ /* 0x0022a400080011ff */
[----:B--2---:R-:W-:Y:S05]  /*9cf0*/  @!P0 NANOSLEEP.SYNCS 0x989680 ;  /* 0x009896800000895d */ /* 0x004fea0003900000 */
[----:B------:R-:W2:Y:S02]  /*9d00*/  @!P0 SYNCS.PHASECHK.TRANS64 P0, [R0+URZ], R3 ;  /* 0x00000003000085a7 */ /* 0x000ea400080010ff */
[----:B--2---:R-:W-:Y:S05]  /*9d10*/  @!P0 BRA `(.L_x_247) ;  /* 0xfffffffc00f08947 */ /* 0x004fea000383ffff */
[----:B------:R-:W-:Y:S05]  /*9d20*/  BRA `(.L_x_248) ;  /* 0xffffffa800b87947 */ /* 0x000fea000383ffff */
.L_x_90:
[----:B------:R-:W-:-:S07]  /*9d30*/  MOV R0, UR5 ;  /* 0x0000000500007c02 */ /* 0x000fce0008000f00 */
.L_x_249:
[----:B-1----:R1:W2:Y:S02]  /*9d40*/  SYNCS.PHASECHK.TRANS64.TRYWAIT P0, [R0+URZ], R3 ;  /* 0x00000003000075a7 */ /* 0x0022a400080011ff */
[----:B--2---:R-:W-:Y:S05]  /*9d50*/  @!P0 NANOSLEEP.SYNCS 0x989680 ;  /* 0x009896800000895d */ /* 0x004fea0003900000 */
[----:B------:R-:W2:Y:S02]  /*9d60*/  @!P0 SYNCS.PHASECHK.TRANS64 P0, [R0+URZ], R3 ;  /* 0x00000003000085a7 */ /* 0x000ea400080010ff */
[----:B--2---:R-:W-:Y:S05]  /*9d70*/  @!P0 BRA `(.L_x_249) ;  /* 0xfffffffc00f08947 */ /* 0x004fea000383ffff */
[----:B------:R-:W-:Y:S05]  /*9d80*/  BRA `(.L_x_250) ;  /* 0xffffffa800c47947 */ /* 0x000fea000383ffff */
.L_x_91:
[----:B------:R-:W-:-:S07]  /*9d90*/  MOV R0, UR5 ;  /* 0x0000000500007c02 */ /* 0x000fce0008000f00 */
.L_x_251:
[----:B-1----:R1:W2:Y:S02]  /*9da0*/  SYNCS.PHASECHK.TRANS64.TRYWAIT P0, [R0+URZ], R3 ;  /* 0x00000003000075a7 */ /* 0x0022a400080011ff */
[----:B--2---:R-:W-:Y:S05]  /*9db0*/  @!P0 NANOSLEEP.SYNCS 0x989680 ;  /* 0x009896800000895d */ /* 0x004fea0003900000 */
[----:B------:R-:W2:Y:S02]  /*9dc0*/  @!P0 SYNCS.PHASECHK.TRANS64 P0, [R0+URZ], R3 ;  /* 0x00000003000085a7 */ /* 0x000ea400080010ff */
[----:B--2---:R-:W-:Y:S05]  /*9dd0*/  @!P0 BRA `(.L_x_251) ;  /* 0xfffffffc00f08947 */ /* 0x004fea000383ffff */
[----:B------:R-:W-:Y:S05]  /*9de0*/  BRA `(.L_x_252) ;  /* 0xffffffa800d07947 */ /* 0x000fea000383ffff */
.L_x_92:
[----:B------:R-:W-:-:S07]  /*9df0*/  MOV R0, UR5 ;  /* 0x0000000500007c02 */ /* 0x000fce0008000f00 */
.L_x_253:
[----:B-1----:R1:W2:Y:S02]  /*9e00*/  SYNCS.PHASECHK.TRANS64.TRYWAIT P0, [R0+URZ], R3 ;  /* 0x00000003000075a7 */ /* 0x0022a400080011ff */
[----:B--2---:R-:W-:Y:S05]  /*9e10*/  @!P0 NANOSLEEP.SYNCS 0x989680 ;  /* 0x009896800000895d */ /* 0x004fea0003900000 */
[----:B------:R-:W2:Y:S02]  /*9e20*/  @!P0 SYNCS.PHASECHK.TRANS64 P0, [R0+URZ], R3 ;  /* 0x00000003000085a7 */ /* 0x000ea400080010ff */
[----:B--2---:R-:W-:Y:S05]  /*9e30*/  @!P0 BRA `(.L_x_253) ;  /* 0xfffffffc00f08947 */ /* 0x004fea000383ffff */
[----:B------:R-:W-:Y:S05]  /*9e40*/  BRA `(.L_x_254) ;  /* 0xffffffa800dc7947 */ /* 0x000fea000383ffff */
.L_x_93:
[----:B------:R-:W-:-:S07]  /*9e50*/  MOV R0, UR5 ;  /* 0x0000000500007c02 */ /* 0x000fce0008000f00 */
.L_x_255:
[----:B-1----:R1:W2:Y:S02]  /*9e60*/  SYNCS.PHASECHK.TRANS64.TRYWAIT P0, [R0+URZ], R3 ;  /* 0x00000003000075a7 */ /* 0x0022a400080011ff */
[----:B--2---:R-:W-:Y:S05]  /*9e70*/  @!P0 NANOSLEEP.SYNCS 0x989680 ;  /* 0x009896800000895d */ /* 0x004fea0003900000 */
[----:B------:R-:W2:Y:S02]  /*9e80*/  @!P0 SYNCS.PHASECHK.TRANS64 P0, [R0+URZ], R3 ;  /* 0x00000003000085a7 */ /* 0x000ea400080010ff */
[----:B--2---:R-:W-:Y:S05]  /*9e90*/  @!P0 BRA `(.L_x_255) ;  /* 0xfffffffc00f08947 */ /* 0x004fea000383ffff */
[----:B------:R-:W-:Y:S05]  /*9ea0*/  BRA `(.L_x_256) ;  /* 0xffffffa800e87947 */ /* 0x000fea000383ffff */
.L_x_94:
[----:B------:R-:W-:-:S07]  /*9eb0*/  MOV R0, UR5 ;  /* 0x0000000500007c02 */ /* 0x000fce0008000f00 */
.L_x_257:
[----:B-1----:R1:W2:Y:S02]  /*9ec0*/  SYNCS.PHASECHK.TRANS64.TRYWAIT P0, [R0+URZ], R3 ;  /* 0x00000003000075a7 */ /* 0x0022a400080011ff */
[----:B--2---:R-:W-:Y:S05]  /*9ed0*/  @!P0 NANOSLEEP.SYNCS 0x989680 ;  /* 0x009896800000895d */ /* 0x004fea0003900000 */
[----:B------:R-:W2:Y:S02]  /*9ee0*/  @!P0 SYNCS.PHASECHK.TRANS64 P0, [R0+URZ], R3 ;  /* 0x00000003000085a7 */ /* 0x000ea400080010ff */
[----:B--2---:R-:W-:Y:S05]  /*9ef0*/  @!P0 BRA `(.L_x_257) ;  /* 0xfffffffc00f08947 */ /* 0x004fea000383ffff */
[----:B------:R-:W-:Y:S05]  /*9f00*/  BRA `(.L_x_258) ;  /* 0xffffffa800f47947 */ /* 0x000fea000383ffff */
.L_x_95:
[----:B------:R-:W-:-:S07]  /*9f10*/  MOV R0, UR5 ;  /* 0x0000000500007c02 */ /* 0x000fce0008000f00 */
.L_x_259:
[----:B-1----:R1:W2:Y:S02]  /*9f20*/  SYNCS.PHASECHK.TRANS64.TRYWAIT P0, [R0+URZ], R3 ;  /* 0x00000003000075a7 */ /* 0x0022a400080011ff */
[----:B--2---:R-:W-:Y:S05]  /*9f30*/  @!P0 NANOSLEEP.SYNCS 0x989680 ;  /* 0x009896800000895d */ /* 0x004fea0003900000 */
[----:B------:R-:W2:Y:S02]  /*9f40*/  @!P0 SYNCS.PHASECHK.TRANS64 P0, [R0+URZ], R3 ;  /* 0x00000003000085a7 */ /* 0x000ea400080010ff */
[----:B--2---:R-:W-:Y:S05]  /*9f50*/  @!P0 BRA `(.L_x_259) ;  /* 0xfffffffc00f08947 */ /* 0x004fea000383ffff */
[----:B------:R-:W-:Y:S05]  /*9f60*/  BRA `(.L_x_260) ;  /* 0xffffffac00007947 */ /* 0x000fea000383ffff */
.L_x_96:
[----:B------:R-:W-:-:S07]  /*9f70*/  MOV R0, UR5 ;  /* 0x0000000500007c02 */ /* 0x000fce0008000f00 */
.L_x_261:
[----:B-1----:R1:W2:Y:S02]  /*9f80*/  SYNCS.PHASECHK.TRANS64.TRYWAIT P0, [R0+URZ], R3 ;  /* 0x00000003000075a7 */ /* 0x0022a400080011ff */
[----:B--2---:R-:W-:Y:S05]  /*9f90*/  @!P0 NANOSLEEP.SYNCS 0x989680 ;  /* 0x009896800000895d */ /* 0x004fea0003900000 */
[----:B------:R-:W2:Y:S02]  /*9fa0*/  @!P0 SYNCS.PHASECHK.TRANS64 P0, [R0+URZ], R3 ;  /* 0x00000003000085a7 */ /* 0x000ea400080010ff */
[----:B--2---:R-:W-:Y:S05]  /*9fb0*/  @!P0 BRA `(.L_x_261) ;  /* 0xfffffffc00f08947 */ /* 0x004fea000383ffff */
[----:B------:R-:W-:Y:S05]  /*9fc0*/  BRA `(.L_x_262) ;  /* 0xffffffac000c7947 */ /* 0x000fea000383ffff */
.L_x_99:
[----:B--2---:R2:W3:Y:S02]  /*9fd0*/  SYNCS.PHASECHK.TRANS64.TRYWAIT P0, [R2+URZ+0x3e0], R4 ;  /* 0x0003e004020075a7 */ /* 0x0044e400080011ff */
[----:B---3--:R-:W-:Y:S05]  /*9fe0*/  @!P0 NANOSLEEP.SYNCS 0x989680 ;  /* 0x009896800000895d */ /* 0x008fea0003900000 */
[----:B------:R-:W3:Y:S02]  /*9ff0*/  @!P0 SYNCS.PHASECHK.TRANS64 P0, [R2+URZ+0x3e0], R4 ;  /* 0x0003e004020085a7 */ /* 0x000ee400080010ff */
[----:B---3--:R-:W-:Y:S05]  /*a000*/  @!P0 BRA `(.L_x_99) ;  /* 0xfffffffc00f08947 */ /* 0x008fea000383ffff */
[----:B------:R-:W-:Y:S05]  /*a010*/  BRA `(.L_x_263) ;  /* 0xffffffac00687947 */ /* 0x000fea000383ffff */
.L_x_100:
[----:B------:R-:W-:-:S07]  /*a020*/  MOV R2, UR4 ;  /* 0x0000000400027c02 */ /* 0x000fce0008000f00 */
.L_x_264:
[----:B--2---:R2:W3:Y:S02]  /*a030*/  SYNCS.PHASECHK.TRANS64.TRYWAIT P0, [R2+URZ+0x390], R5 ;  /* 0x00039005020075a7 */ /* 0x0044e400080011ff */
[----:B---3--:R-:W-:Y:S05]  /*a040*/  @!P0 NANOSLEEP.SYNCS 0x989680 ;  /* 0x009896800000895d */ /* 0x008fea0003900000 */
[----:B------:R-:W3:Y:S02]  /*a050*/  @!P0 SYNCS.PHASECHK.TRANS64 P0, [R2+URZ+0x390], R5 ;  /* 0x00039005020085a7 */ /* 0x000ee400080010ff */
[----:B---3--:R-:W-:Y:S05]  /*a060*/  @!P0 BRA `(.L_x_264) ;  /* 0xfffffffc00f08947 */ /* 0x008fea000383ffff */
[----:B------:R-:W-:Y:S05]  /*a070*/  BRA `(.L_x_265) ;  /* 0xffffffac00787947 */ /* 0x000fea000383ffff */
.L_x_101:
[----:B--2---:R2:W3:Y:S02]  /*a080*/  SYNCS.PHASECHK.TRANS64.TRYWAIT P1, [R2+URZ+0x380], R4 ;  /* 0x00038004020075a7 */ /* 0x0044e400080211ff */
[----:B---3--:R-:W-:Y:S05]  /*a090*/  @!P1 NANOSLEEP.SYNCS 0x989680 ;  /* 0x009896800000995d */ /* 0x008fea0003900000 */
[----:B------:R-:W3:Y:S02]  /*a0a0*/  @!P1 SYNCS.PHASECHK.TRANS64 P1, [R2+URZ+0x380], R4 ;  /* 0x00038004020095a7 */ /* 0x000ee400080210ff */
[----:B---3--:R-:W-:Y:S05]  /*a0b0*/  @!P1 BRA `(.L_x_101) ;  /* 0xfffffffc00f09947 */ /* 0x008fea000383ffff */
[----:B------:R-:W-:Y:S05]  /*a0c0*/  BRA `(.L_x_266) ;  /* 0xffffffac00a87947 */ /* 0x000fea000383ffff */
.L_x_104:
[----:B------:R-:W-:-:S07]  /*a0d0*/  MOV R0, UR4 ;  /* 0x0000000400007c02 */ /* 0x000fce0008000f00 */
.L_x_267:
[----:B--2---:R2:W3:Y:S02]  /*a0e0*/  SYNCS.PHASECHK.TRANS64.TRYWAIT P0, [R0+URZ+0x390], R2 ;  /* 0x00039002000075a7 */ /* 0x0044e400080011ff */
[----:B---3--:R-:W-:Y:S05]  /*a0f0*/  @!P0 NANOSLEEP.SYNCS 0x989680 ;  /* 0x009896800000895d */ /* 0x008fea0003900000 */
[----:B------:R-:W3:Y:S02]  /*a100*/  @!P0 SYNCS.PHASECHK.TRANS64 P0, [R0+URZ+0x390], R2 ;  /* 0x00039002000085a7 */ /* 0x000ee400080010ff */
[----:B---3--:R-:W-:Y:S05]  /*a110*/  @!P0 BRA `(.L_x_267) ;  /* 0xfffffffc00f08947 */ /* 0x008fea000383ffff */
[----:B------:R-:W-:Y:S05]  /*a120*/  BRA `(.L_x_103) ;  /* 0xffffffac00fc7947 */ /* 0x000fea000383ffff */
.L_x_111:
[----:B-1----:R1:W2:Y:S02]  /*a130*/  SYNCS.PHASECHK.TRANS64.TRYWAIT P1, [R0+URZ+0x380], R2 ;  /* 0x00038002000075a7 */ /* 0x0022a400080211ff */
[----:B--2---:R-:W-:Y:S05]  /*a140*/  @!P1 NANOSLEEP.SYNCS 0x989680 ;  /* 0x009896800000995d */ /* 0x004fea0003900000 */
[----:B------:R-:W2:Y:S02]  /*a150*/  @!P1 SYNCS.PHASECHK.TRANS64 P1, [R0+URZ+0x380], R2 ;  /* 0x00038002000095a7 */ /* 0x000ea400080210ff */
[----:B--2---:R-:W-:Y:S05]  /*a160*/  @!P1 BRA `(.L_x_111) ;  /* 0xfffffffc00f09947 */ /* 0x004fea000383ffff */
[----:B------:R-:W-:Y:S05]  /*a170*/  BRA `(.L_x_268) ;  /* 0xffffffb400587947 */ /* 0x000fea000383ffff */
.L_x_112:
[----:B------:R-:W-:-:S07]  /*a180*/  MOV R2, UR19 ;  /* 0x0000001300027c02 */ /* 0x000fce0008000f00 */
.L_x_269:
[----:B-1----:R1:W2:Y:S02]  /*a190*/  SYNCS.PHASECHK.TRANS64.TRYWAIT P0, [R2+URZ+0x3c0], R0 ;  /* 0x0003c000020075a7 */ /* 0x0022a400080011ff */
[----:B--2---:R-:W-:Y:S05]  /*a1a0*/  @!P0 NANOSLEEP.SYNCS 0x989680 ;  /* 0x009896800000895d */ /* 0x004fea0003900000 */
[----:B------:R-:W2:Y:S02]  /*a1b0*/  @!P0 SYNCS.PHASECHK.TRANS64 P0, [R2+URZ+0x3c0], R0 ;  /* 0x0003c000020085a7 */ /* 0x000ea400080010ff */
[----:B--2---:R-:W-:Y:S05]  /*a1c0*/  @!P0 BRA `(.L_x_269) ;  /* 0xfffffffc00f08947 */ /* 0x004fea000383ffff */
[----:B------:R-:W-:Y:S05]  /*a1d0*/  BRA `(.L_x_270) ;  /* 0xffffffb4008c7947 */ /* 0x000fea000383ffff */
.L_x_115:
[----:B------:R-:W-:Y:S07]  /*a1e0*/  MOV R0, UR6 ;  /* 0x0000000600007c02 */ /* 0x000fee0008000f00 */
.L_x_271:
[----:B-1----:R1:W2:Y:S02]  /*a1f0*/  SYNCS.PHASECHK.TRANS64.TRYWAIT P0, [R0+URZ], R2 ;  /* 0x00000002000075a7 */ /* 0x0022a400080011ff */
[----:B--2---:R-:W-:Y:S05]  /*a200*/  @!P0 NANOSLEEP.SYNCS 0x989680 ;  /* 0x009896800000895d */ /* 0x004fea0003900000 */
[----:B------:R-:W2:Y:S02]  /*a210*/  @!P0 SYNCS.PHASECHK.TRANS64 P0, [R0+URZ], R2 ;  /* 0x00000002000085a7 */ /* 0x000ea400080010ff */
[----:B--2---:R-:W-:Y:S05]  /*a220*/  @!P0 BRA `(.L_x_271) ;  /* 0xfffffffc00f08947 */ /* 0x004fea000383ffff */
[----:B------:R-:W-:Y:S05]  /*a230*/  BRA `(.L_x_114) ;  /* 0xffffffb400c47947 */ /* 0x000fea000383ffff */
.L_x_118:
[----:B------:R-:W-:-:S07]  /*a240*/  MOV R0, UR4 ;  /* 0x0000000400007c02 */ /* 0x000fce0008000f00 */
.L_x_272:
[----:B--2---:R2:W4:Y:S02]  /*a250*/  SYNCS.PHASECHK.TRANS64.TRYWAIT P0, [R0+URZ], R2 ;  /* 0x00000002000075a7 */ /* 0x00452400080011ff */
[----:B----4-:R-:W-:Y:S05]  /*a260*/  @!P0 NANOSLEEP.SYNCS 0x989680 ;  /* 0x009896800000895d */ /* 0x010fea0003900000 */
[----:B------:R-:W4:Y:S02]  /*a270*/  @!P0 SYNCS.PHASECHK.TRANS64 P0, [R0+URZ], R2 ;  /* 0x00000002000085a7 */ /* 0x000f2400080010ff */
[----:B----4-:R-:W-:Y:S05]  /*a280*/  @!P0 BRA `(.L_x_272) ;  /* 0xfffffffc00f08947 */ /* 0x010fea000383ffff */
[----:B------:R-:W-:Y:S05]  /*a290*/  BRA `(.L_x_273) ;  /* 0xffffffb800647947 */ /* 0x000fea000383ffff */
.L_x_119:
[----:B------:R-:W-:-:S07]  /*a2a0*/  MOV R0, UR5 ;  /* 0x0000000500007c02 */ /* 0x000fce0008000f00 */
.L_x_274:
[----:B-1----:R1:W2:Y:S02]  /*a2b0*/  SYNCS.PHASECHK.TRANS64.TRYWAIT P0, [R0+URZ], R3 ;  /* 0x00000003000075a7 */ /* 0x0022a400080011ff */
[----:B--2---:R-:W-:Y:S05]  /*a2c0*/  @!P0 NANOSLEEP.SYNCS 0x989680 ;  /* 0x009896800000895d */ /* 0x004fea0003900000 */
[----:B------:R-:W2:Y:S02]  /*a2d0*/  @!P0 SYNCS.PHASECHK.TRANS64 P0, [R0+URZ], R3 ;  /* 0x00000003000085a7 */ /* 0x000ea400080010ff */
[----:B--2---:R-:W-:Y:S05]  /*a2e0*/  @!P0 BRA `(.L_x_274) ;  /* 0xfffffffc00f08947 */ /* 0x004fea000383ffff */
[----:B------:R-:W-:Y:S05]  /*a2f0*/  BRA `(.L_x_275) ;  /* 0xffffffb800707947 */ /* 0x000fea000383ffff */
.L_x_120:
[----:B------:R-:W-:-:S07]  /*a300*/  MOV R0, UR5 ;  /* 0x0000000500007c02 */ /* 0x000fce0008000f00 */
.L_x_276:
[----:B-1----:R1:W2:Y:S02]  /*a310*/  SYNCS.PHASECHK.TRANS64.TRYWAIT P0, [R0+URZ], R3 ;  /* 0x00000003000075a7 */ /* 0x0022a400080011ff */
[----:B--2---:R-:W-:Y:S05]  /*a320*/  @!P0 NANOSLEEP.SYNCS 0x989680 ;  /* 0x009896800000895d */ /* 0x004fea0003900000 */
[----:B------:R-:W2:Y:S02]  /*a330*/  @!P0 SYNCS.PHASECHK.TRANS64 P0, [R0+URZ], R3 ;  /* 0x00000003000085a7 */ /* 0x000ea400080010ff */
[----:B--2---:R-:W-:Y:S05]  /*a340*/  @!P0 BRA `(.L_x_276) ;  /* 0xfffffffc00f08947 */ /* 0x004fea000383ffff */
[----:B------:R-:W-:Y:S05]  /*a350*/  BRA `(.L_x_277) ;  /* 0xffffffb8007c7947 */ /* 0x000fea000383ffff */
.L_x_121:
[----:B-1----:R-:W-:-:S07]  /*a360*/  MOV R0, UR4 ;  /* 0x0000000400007c02 */ /* 0x002fce0008000f00 */
.L_x_278:
[----:B-1----:R1:W2:Y:S02]  /*a370*/  SYNCS.PHASECHK.TRANS64.TRYWAIT P0, [R0+URZ], R2 ;  /* 0x00000002000075a7 */ /* 0x0022a400080011ff */
[----:B--2---:R-:W-:Y:S05]  /*a380*/  @!P0 NANOSLEEP.SYNCS 0x989680 ;  /* 0x009896800000895d */ /* 0x004fea0003900000 */
[----:B------:R-:W2:Y:S02]  /*a390*/  @!P0 SYNCS.PHASECHK.TRANS64 P0, [R0+URZ], R2 ;  /* 0x00000002000085a7 */ /* 0x000ea400080010ff */
[----:B--2---:R-:W-:Y:S05]  /*a3a0*/  @!P0 BRA `(.L_x_278) ;  /* 0xfffffffc00f08947 */ /* 0x004fea000383ffff */
[----:B------:R-:W-:Y:S05]  /*a3b0*/  BRA `(.L_x_279) ;  /* 0xffffffb800887947 */ /* 0x000fea000383ffff */
.L_x_126:
[----:B---3--:R3:W4:Y:S02]  /*a3c0*/  SYNCS.PHASECHK.TRANS64.TRYWAIT P0, [R12+URZ+0x380], R0 ;  /* 0x000380000c0075a7 */ /* 0x00872400080011ff */
[----:B----4-:R-:W-:Y:S05]  /*a3d0*/  @!P0 NANOSLEEP.SYNCS 0x989680 ;  /* 0x009896800000895d */ /* 0x010fea0003900000 */
[----:B------:R-:W4:Y:S02]  /*a3e0*/  @!P0 SYNCS.PHASECHK.TRANS64 P0, [R12+URZ+0x380], R0 ;  /* 0x000380000c0085a7 */ /* 0x000f2400080010ff */
[----:B----4-:R-:W-:Y:S05]  /*a3f0*/  @!P0 BRA `(.L_x_126) ;  /* 0xfffffffc00f08947 */ /* 0x010fea000383ffff */
[----:B------:R-:W-:Y:S05]  /*a400*/  BRA `(.L_x_280) ;  /* 0xffffffbc009c7947 */ /* 0x000fea000383ffff */
.L_x_129:
[----:B-1----:R-:W-:Y:S07]  /*a410*/  MOV R0, UR17 ;  /* 0x0000001100007c02 */ /* 0x002fee0008000f00 */
.L_x_281:
[----:B-1----:R1:W3:Y:S02]  /*a420*/  SYNCS.PHASECHK.TRANS64.TRYWAIT P2, [R0+URZ+0x378], R8 ;  /* 0x00037808000075a7 */ /* 0x0022e400080411ff */
[----:B---3--:R-:W-:Y:S05]  /*a430*/  @!P2 NANOSLEEP.SYNCS 0x989680 ;  /* 0x009896800000a95d */ /* 0x008fea0003900000 */
[----:B------:R-:W3:Y:S02]  /*a440*/  @!P2 SYNCS.PHASECHK.TRANS64 P2, [R0+URZ+0x378], R8 ;  /* 0x000378080000a5a7 */ /* 0x000ee400080410ff */
[----:B---3--:R-:W-:Y:S05]  /*a450*/  @!P2 BRA `(.L_x_281) ;  /* 0xfffffffc00f0a947 */ /* 0x008fea000383ffff */
[----:B------:R-:W-:Y:S05]  /*a460*/  BRA `(.L_x_128) ;  /* 0xffffffc000fc7947 */ /* 0x000fea000383ffff */
.L_x_132:
[----:B-1----:R-:W-:Y:S07]  /*a470*/  MOV R0, UR17 ;  /* 0x0000001100007c02 */ /* 0x002fee0008000f00 */
.L_x_282:
[----:B-1----:R1:W3:Y:S02]  /*a480*/  SYNCS.PHASECHK.TRANS64.TRYWAIT P0, [R0+URZ+0x368], R6 ;  /* 0x00036806000075a7 */ /* 0x0022e400080011ff */
[----:B---3--:R-:W-:Y:S05]  /*a490*/  @!P0 NANOSLEEP.SYNCS 0x989680 ;  /* 0x009896800000895d */ /* 0x008fea0003900000 */
[----:B------:R-:W3:Y:S02]  /*a4a0*/  @!P0 SYNCS.PHASECHK.TRANS64 P0, [R0+URZ+0x368], R6 ;  /* 0x00036806000085a7 */ /* 0x000ee400080010ff */
[----:B---3--:R-:W-:Y:S05]  /*a4b0*/  @!P0 BRA `(.L_x_282) ;  /* 0xfffffffc00f08947 */ /* 0x008fea000383ffff */
[----:B------:R-:W-:Y:S05]  /*a4c0*/  BRA `(.L_x_283) ;  /* 0xffffffc4004c7947 */ /* 0x000fea000383ffff */
.L_x_135:
[----:B---3--:R3:W1:Y:S02]  /*a4d0*/  SYNCS.PHASECHK.TRANS64.TRYWAIT P0, [R3+URZ+0x380], R0 ;  /* 0x00038000030075a7 */ /* 0x00866400080011ff */
[----:B-1----:R-:W-:Y:S05]  /*a4e0*/  @!P0 NANOSLEEP.SYNCS 0x989680 ;  /* 0x009896800000895d */ /* 0x002fea0003900000 */
[----:B------:R-:W1:Y:S02]  /*a4f0*/  @!P0 SYNCS.PHASECHK.TRANS64 P0, [R3+URZ+0x380], R0 ;  /* 0x00038000030085a7 */ /* 0x000e6400080010ff */
[----:B-1----:R-:W-:Y:S05]  /*a500*/  @!P0 BRA `(.L_x_135) ;  /* 0xfffffffc00f08947 */ /* 0x002fea000383ffff */
[----:B------:R-:W-:Y:S05]  /*a510*/  BRA `(.L_x_284) ;  /* 0xffffffc800987947 */ /* 0x000fea000383ffff */
.L_x_146:
[----:B-1----:R-:W-:Y:S04]  /*a520*/  MOV R0, UR44 ;  /* 0x0000002c00007c02 */ /* 0x002fe80008000f00 */
[----:B------:R1:W2:Y:S03]  /*a530*/  SYNCS.PHASECHK.TRANS64.TRYWAIT P1, [R0+URZ+0x360], R4 ;  /* 0x00036004000075a7 */ /* 0x0002a600080211ff */
[----:B--2---:R-:W-:Y:S05]  /*a540*/  @!P1 NANOSLEEP.SYNCS 0x989680 ;  /* 0x009896800000995d */ /* 0x004fea0003900000 */
[----:B------:R-:W2:Y:S02]  /*a550*/  @!P1 SYNCS.PHASECHK.TRANS64 P1, [R0+URZ+0x360], R4 ;  /* 0x00036004000095a7 */ /* 0x000ea400080210ff */
[----:B--2---:R-:W-:Y:S05]  /*a560*/  @!P1 BRA `(.L_x_146) ;  /* 0xfffffffc00ec9947 */ /* 0x004fea000383ffff */
[----:B------:R-:W-:Y:S05]  /*a570*/  BRA `(.L_x_145) ;  /* 0xffffffd400e87947 */ /* 0x000fea000383ffff */
.L_x_148:
[----:B------:R1:W1:Y:S02]  /*a580*/  SYNCS.PHASECHK.TRANS64.TRYWAIT P1, [R22+URZ+0x3a0], R3 ;  /* 0x0003a003160075a7 */ /* 0x00026400080211ff */
[----:B-1----:R-:W-:Y:S05]  /*a590*/  @!P1 NANOSLEEP.SYNCS 0x989680 ;  /* 0x009896800000995d */ /* 0x002fea0003900000 */
[----:B------:R-:W1:Y:S02]  /*a5a0*/  @!P1 SYNCS.PHASECHK.TRANS64 P1, [R22+URZ+0x3a0], R3 ;  /* 0x0003a003160095a7 */ /* 0x000e6400080210ff */
[----:B-1----:R-:W-:Y:S05]  /*a5b0*/  @!P1 BRA `(.L_x_148) ;  /* 0xfffffffc00f09947 */ /* 0x002fea000383ffff */
[----:B------:R-:W-:Y:S05]  /*a5c0*/  BRA `(.L_x_147) ;  /* 0xffffffd800247947 */ /* 0x000fea000383ffff */
        .weak           $__internal_0_$__cuda_sm10x_tcgen05_guardrail_trap_col_being_dealloced_not_returned_by_alloc
        .type           $__internal_0_$__cuda_sm10x_tcgen05_guardrail_trap_col_being_dealloced_not_returned_by_alloc,@function
        .size           $__internal_0_$__cuda_sm10x_tcgen05_guardrail_trap_col_being_dealloced_not_returned_by_alloc,($__internal_1_$__cuda_sm10x_tcgen05_guardrail_trap_phase_invalid_during_alloc - $__internal_0_$__cuda_sm10x_tcgen05_guardrail_trap_col_being_dealloced_not_returned_by_alloc)
$__internal_0_$__cuda_sm10x_tcgen05_guardrail_trap_col_being_dealloced_not_returned_by_alloc:
[----:B------:R-:W-:Y:S05]  /*a5d0*/  BPT.TRAP 0x1 ;  /* 0x000000040000795c */ /* 0x000fea0000300000 */
[----:B------:R-:W-:-:S04]  /*a5e0*/  HFMA2 R3, -RZ, RZ, 0, 0 ;  /* 0x00000000ff037431 */ /* 0x000fc800000001ff */
[----:B------:R-:W-:Y:S05]  /*a5f0*/  RET.REL.NODEC R2 `(_ZN7cutlass13device_kernelINS_4gemm6kernel13GemmUniversalIN4cute5tupleIJiiiiEEENS1_10collective13CollectiveMmaINS1_35MainloopSm100TmaUmmaWarpSpecializedILi54ELi2ELi4ENS5_IJNS4_1CILi2EEESB_NSA_ILi1EEEEEEEENS5_IJNSA_ILi64EEESF_NSA_ILi32EEEEEENS_12float_e5m2_tENS5_IJlSC_lEEESI_SJ_NS4_8TiledMMAINS4_8MMA_AtomIJNS4_10MMA_TraitsINS4_19SM100_MMA_F8F6F4_SSEJSI_SI_fSF_SF_NS4_17integral_constantINS4_4UMMA5MajorELSQ_0EEESR_NSO_INSP_7ScaleInELSS_0EEEST_EEEEEENS4_6LayoutINS5_IJSC_SC_SC_EEENS5_IJNSA_ILi0EEESY_SY_EEEEENS5_IJNS4_10UnderscoreES11_S11_EEEEENS4_23SM90_TMA_LOAD_MULTICASTENS4_14ComposedLayoutINS4_7SwizzleILi1ELi4ELi3EEENS4_18smem_ptr_flag_bitsILi8EEENSW_INS5_IJNSA_ILi8EEESG_EEENS5_IJSG_SC_EEEEEEEvNS4_8identityES14_S1E_vS1F_EENS_8epilogue10collective18CollectiveEpilogueINS1H_23Sm100TmaWarpSpecializedILi1ELi1ELi32ELb0ELb0EEEJSH_NS5_IJNSW_ISF_SC_EES1M_EEESI_SJ_SI_SJ_NS1H_6fusion15FusionCallbacksIS1L_NS1O_17LinearCombinationISI_fSI_fLNS_15FloatRoundStyleE2EEESH_S1N_JEEENS4_5SM1004TMEM4LOAD26SM100_TMEM_LOAD_16dp32b32xENS4_13SM90_TMA_LOADENS15_INS16_ILi2ELi4ELi3EEES19_NSW_INS5_IJS1A_SF_EEENS5_IJSF_SC_EEEEEEENS4_39AutoVectorizingCopyWithAssumedAlignmentILi128EEENS4_14SM90_TMA_STOREES23_S25_S25_EEEvvEEEEvNT_6ParamsE) ;  /* 0xffffff5802807950 */ /* 0x000fea0003c3ffff */
        .weak           $__internal_1_$__cuda_sm10x_tcgen05_guardrail_trap_phase_invalid_during_alloc
        .type           $__internal_1_$__cuda_sm10x_tcgen05_guardrail_trap_phase_invalid_during_alloc,@function
        .size           $__internal_1_$__cuda_sm10x_tcgen05_guardrail_trap_phase_invalid_during_alloc,($__internal_2_$__cuda_sm10x_tcgen05_guardrail_trap_unallocated_columns_being_dealloced - $__internal_1_$__cuda_sm10x_tcgen05_guardrail_trap_phase_invalid_during_alloc)
$__internal_1_$__cuda_sm10x_tcgen05_guardrail_trap_phase_invalid_during_alloc:
[----:B------:R-:W-:Y:S05]  /*a600*/  BPT.TRAP 0x1 ;  /* 0x000000040000795c */ /* 0x000fea0000300000 */
[----:B------:R-:W-:-:S04]  /*a610*/  MOV R5, 0x0 ;  /* 0x0000000000057802 */ /* 0x000fc80000000f00 */
[----:B------:R-:W-:Y:S05]  /*a620*/  RET.REL.NODEC R4 `(_ZN7cutlass13device_kernelINS_4gemm6kernel13GemmUniversalIN4cute5tupleIJiiiiEEENS1_10collective13CollectiveMmaINS1_35MainloopSm100TmaUmmaWarpSpecializedILi54ELi2ELi4ENS5_IJNS4_1CILi2EEESB_NSA_ILi1EEEEEEEENS5_IJNSA_ILi64EEESF_NSA_ILi32EEEEEENS_12float_e5m2_tENS5_IJlSC_lEEESI_SJ_NS4_8TiledMMAINS4_8MMA_AtomIJNS4_10MMA_TraitsINS4_19SM100_MMA_F8F6F4_SSEJSI_SI_fSF_SF_NS4_17integral_constantINS4_4UMMA5MajorELSQ_0EEESR_NSO_INSP_7ScaleInELSS_0EEEST_EEEEEENS4_6LayoutINS5_IJSC_SC_SC_EEENS5_IJNSA_ILi0EEESY_SY_EEEEENS5_IJNS4_10UnderscoreES11_S11_EEEEENS4_23SM90_TMA_LOAD_MULTICASTENS4_14ComposedLayoutINS4_7SwizzleILi1ELi4ELi3EEENS4_18smem_ptr_flag_bitsILi8EEENSW_INS5_IJNSA_ILi8EEESG_EEENS5_IJSG_SC_EEEEEEEvNS4_8identityES14_S1E_vS1F_EENS_8epilogue10collective18CollectiveEpilogueINS1H_23Sm100TmaWarpSpecializedILi1ELi1ELi32ELb0ELb0EEEJSH_NS5_IJNSW_ISF_SC_EES1M_EEESI_SJ_SI_SJ_NS1H_6fusion15FusionCallbacksIS1L_NS1O_17LinearCombinationISI_fSI_fLNS_15FloatRoundStyleE2EEESH_S1N_JEEENS4_5SM1004TMEM4LOAD26SM100_TMEM_LOAD_16dp32b32xENS4_13SM90_TMA_LOADENS15_INS16_ILi2ELi4ELi3EEES19_NSW_INS5_IJS1A_SF_EEENS5_IJSF_SC_EEEEEEENS4_39AutoVectorizingCopyWithAssumedAlignmentILi128EEENS4_14SM90_TMA_STOREES23_S25_S25_EEEvvEEEEvNT_6ParamsE) ;  /* 0xffffff5804747950 */ /* 0x000fea0003c3ffff */
        .weak           $__internal_2_$__cuda_sm10x_tcgen05_guardrail_trap_unallocated_columns_being_dealloced
        .type           $__internal_2_$__cuda_sm10x_tcgen05_guardrail_trap_unallocated_columns_being_dealloced,@function
        .size           $__internal_2_$__cuda_sm10x_tcgen05_guardrail_trap_unallocated_columns_being_dealloced,(.L_x_286 - $__internal_2_$__cuda_sm10x_tcgen05_guardrail_trap_unallocated_columns_being_dealloced)
$__internal_2_$__cuda_sm10x_tcgen05_guardrail_trap_unallocated_columns_being_dealloced:
[----:B------:R-:W-:Y:S05]  /*a630*/  BPT.TRAP 0x1 ;  /* 0x000000040000795c */ /* 0x000fea0000300000 */
[----:B------:R-:W-:-:S04]  /*a640*/  HFMA2 R3, -RZ, RZ, 0, 0 ;  /* 0x00000000ff037431 */ /* 0x000fc800000001ff */
[----:B------:R-:W-:Y:S05]  /*a650*/  RET.REL.NODEC R2 `(_ZN7cutlass13device_kernelINS_4gemm6kernel13GemmUniversalIN4cute5tupleIJiiiiEEENS1_10collective13CollectiveMmaINS1_35MainloopSm100TmaUmmaWarpSpecializedILi54ELi2ELi4ENS5_IJNS4_1CILi2EEESB_NSA_ILi1EEEEEEEENS5_IJNSA_ILi64EEESF_NSA_ILi32EEEEEENS_12float_e5m2_tENS5_IJlSC_lEEESI_SJ_NS4_8TiledMMAINS4_8MMA_AtomIJNS4_10MMA_TraitsINS4_19SM100_MMA_F8F6F4_SSEJSI_SI_fSF_SF_NS4_17integral_constantINS4_4UMMA5MajorELSQ_0EEESR_NSO_INSP_7ScaleInELSS_0EEEST_EEEEEENS4_6LayoutINS5_IJSC_SC_SC_EEENS5_IJNSA_ILi0EEESY_SY_EEEEENS5_IJNS4_10UnderscoreES11_S11_EEEEENS4_23SM90_TMA_LOAD_MULTICASTENS4_14ComposedLayoutINS4_7SwizzleILi1ELi4ELi3EEENS4_18smem_ptr_flag_bitsILi8EEENSW_INS5_IJNSA_ILi8EEESG_EEENS5_IJSG_SC_EEEEEEEvNS4_8identityES14_S1E_vS1F_EENS_8epilogue10collective18CollectiveEpilogueINS1H_23Sm100TmaWarpSpecializedILi1ELi1ELi32ELb0ELb0EEEJSH_NS5_IJNSW_ISF_SC_EES1M_EEESI_SJ_SI_SJ_NS1H_6fusion15FusionCallbacksIS1L_NS1O_17LinearCombinationISI_fSI_fLNS_15FloatRoundStyleE2EEESH_S1N_JEEENS4_5SM1004TMEM4LOAD26SM100_TMEM_LOAD_16dp32b32xENS4_13SM90_TMA_LOADENS15_INS16_ILi2ELi4ELi3EEES19_NSW_INS5_IJS1A_SF_EEENS5_IJSF_SC_EEEEEEENS4_39AutoVectorizingCopyWithAssumedAlignmentILi128EEENS4_14SM90_TMA_STOREES23_S25_S25_EEEvvEEEEvNT_6ParamsE) ;  /* 0xffffff5802687950 */ /* 0x000fea0003c3ffff */
.L_x_285:
[----:B------:R-:W-:-:S00]  /*a660*/  BRA `(.L_x_285) ;  /* 0xfffffffc00fc7947 */ /* 0x000fc0000383ffff */
[----:B------:R-:W-:-:S00]  /*a670*/  NOP ;  /* 0x0000000000007918 */ /* 0x000fc00000000000 */
        /* <DEDUP_REMOVED lines=8> */
.L_x_286:


//--------------------- .nv.global.init           --------------------------
	.section	.nv.global.init,"aw",@progbits
.nv.global.init:
	.type		$str$27,@object
	.size		$str$27,($str$28 - $str$27)
$str$27:
        /*0000*/ 	.byte	0x28, 0x61, 0x64, 0x64, 0x72, 0x65, 0x73, 0x73, 0x20, 0x26, 0x20, 0x6d, 0x61, 0x73, 0x6b, 0x29
        /*0010*/ 	.byte	0x20, 0x3d, 0x3d, 0x20, 0x30, 0x00
	.type		$str$28,@object
	.size		$str$28,($str$26 - $str$28)
$str$28:
        /*0016*/ 	.byte	0x2f, 0x74, 0x6d, 0x70, 0x2f, 0x63, 0x75, 0x74, 0x6c, 0x61, 0x73, 0x73, 0x5f, 0x73, 0x77, 0x65
        /*0026*/ 	.byte	0x65, 0x70, 0x5f, 0x73, 0x72, 0x63, 0x2f, 0x69, 0x6e, 0x63, 0x6c, 0x75, 0x64, 0x65, 0x2f, 0x63
        /*0036*/ 	.byte	0x75, 0x74, 0x65, 0x2f, 0x70, 0x6f, 0x69, 0x6e, 0x74, 0x65, 0x72, 0x5f, 0x66, 0x6c, 0x61, 0x67
        /*0046*/ 	.byte	0x67, 0x65, 0x64, 0x2e, 0x68, 0x70, 0x70, 0x00
	.type		$str$26,@object
	.size		$str$26,($str$25 - $str$26)
$str$26:
        /*004e*/ 	.byte	0x2f, 0x74, 0x6d, 0x70, 0x2f, 0x63, 0x75, 0x74, 0x6c, 0x61, 0x73, 0x73, 0x5f, 0x73, 0x77, 0x65
        /*005e*/ 	.byte	0x65, 0x70, 0x5f, 0x73, 0x72, 0x63, 0x2f, 0x69, 0x6e, 0x63, 0x6c, 0x75, 0x64, 0x65, 0x2f, 0x63
        /*006e*/ 	.byte	0x75, 0x74, 0x65, 0x2f, 0x61, 0x74, 0x6f, 0x6d, 0x2f, 0x63, 0x6f, 0x70, 0x79, 0x5f, 0x74, 0x72
        /*007e*/ 	.byte	0x61, 0x69, 0x74, 0x73, 0x5f, 0x73, 0x6d, 0x31, 0x30, 0x30, 0x2e, 0x68, 0x70, 0x70, 0x00
	.type		$str$25,@object
	.size		$str$25,(__unnamed_1 - $str$25)
$str$25:
        /*008d*/ 	.byte	0x28, 0x28, 0x75, 0x69, 0x6e, 0x74, 0x33, 0x32, 0x5f, 0x74, 0x28, 0x74, 0x68, 0x72, 0x65, 0x61
        /*009d*/ 	.byte	0x64, 0x49, 0x64, 0x78, 0x2e, 0x78, 0x29, 0x20, 0x2f, 0x20, 0x33, 0x32, 0x29, 0x20, 0x25, 0x20
        /*00ad*/ 	.byte	0x34, 0x29, 0x20, 0x3d, 0x3d, 0x20, 0x28, 0x28, 0x28, 0x74, 0x6d, 0x65, 0x6d, 0x5f, 0x61, 0x64
        /*00bd*/ 	.byte	0x64, 0x72, 0x20, 0x3e, 0x3e, 0x20, 0x31, 0x36, 0x29, 0x20, 0x2f, 0x20, 0x33, 0x32, 0x29, 0x20
        /*00cd*/ 	.byte	0x25, 0x20, 0x34, 0x29, 0x00
	.type		__unnamed_1,@object
	.size		__unnamed_1,(__unnamed_2 - __unnamed_1)
__unnamed_1:
        /*00d2*/ 	.byte	0x61, 0x75, 0x74, 0x6f, 0x20, 0x63, 0x75, 0x74, 0x65, 0x3a, 0x3a, 0x61, 0x73, 0x5f, 0x70, 0x6f
        /* <DEDUP_REMOVED lines=24> */
        /*0262*/ 	.byte	0x3c, 0x34, 0x30, 0x39, 0x36, 0x3e, 0x3e, 0x3e, 0x3e, 0x5d, 0x00
	.type		__unnamed_2,@object
	.size		__unnamed_2,(.L_2 - __unnamed_2)
__unnamed_2:
        /* <DEDUP_REMOVED lines=40> */
        /*04ed*/ 	.byte	0x74, 0x65, 0x3a, 0x3a, 0x43, 0x3c, 0x30, 0x3e, 0x3e, 0x3e, 0x3e, 0x5d, 0x00
.L_2:


//--------------------- .nv.shared._ZN7cutlass13device_kernelINS_4gemm6kernel13GemmUniversalIN4cute5tupleIJiiiiEEENS1_10collective13CollectiveMmaINS1_35MainloopSm100TmaUmmaWarpSpecializedILi54ELi2ELi4ENS5_IJNS4_1CILi2EEESB_NSA_ILi1EEEEEEEENS5_IJNSA_ILi64EEESF_NSA_ILi32EEEEEENS_12float_e5m2_tENS5_IJlSC_lEEESI_SJ_NS4_8TiledMMAINS4_8MMA_AtomIJNS4_10MMA_TraitsINS4_19SM100_MMA_F8F6F4_SSEJSI_SI_fSF_SF_NS4_17integral_constantINS4_4UMMA5MajorELSQ_0EEESR_NSO_INSP_7ScaleInELSS_0EEEST_EEEEEENS4_6LayoutINS5_IJSC_SC_SC_EEENS5_IJNSA_ILi0EEESY_SY_EEEEENS5_IJNS4_10UnderscoreES11_S11_EEEEENS4_23SM90_TMA_LOAD_MULTICASTENS4_14ComposedLayoutINS4_7SwizzleILi1ELi4ELi3EEENS4_18smem_ptr_flag_bitsILi8EEENSW_INS5_IJNSA_ILi8EEESG_EEENS5_IJSG_SC_EEEEEEEvNS4_8identityES14_S1E_vS1F_EENS_8epilogue10collective18CollectiveEpilogueINS1H_23Sm100TmaWarpSpecializedILi1ELi1ELi32ELb0ELb0EEEJSH_NS5_IJNSW_ISF_SC_EES1M_EEESI_SJ_SI_SJ_NS1H_6fusion15FusionCallbacksIS1L_NS1O_17LinearCombinationISI_fSI_fLNS_15FloatRoundStyleE2EEESH_S1N_JEEENS4_5SM1004TMEM4LOAD26SM100_TMEM_LOAD_16dp32b32xENS4_13SM90_TMA_LOADENS15_INS16_ILi2ELi4ELi3EEES19_NSW_INS5_IJS1A_SF_EEENS5_IJSF_SC_EEEEEEENS4_39AutoVectorizingCopyWithAssumedAlignmentILi128EEENS4_14SM90_TMA_STOREES23_S25_S25_EEEvvEEEEvNT_6ParamsE --------------------------
	.section	.nv.shared._ZN7cutlass13device_kernelINS_4gemm6kernel13GemmUniversalIN4cute5tupleIJiiiiEEENS1_10collective13CollectiveMmaINS1_35MainloopSm100TmaUmmaWarpSpecializedILi54ELi2ELi4ENS5_IJNS4_1CILi2EEESB_NSA_ILi1EEEEEEEENS5_IJNSA_ILi64EEESF_NSA_ILi32EEEEEENS_12float_e5m2_tENS5_IJlSC_lEEESI_SJ_NS4_8TiledMMAINS4_8MMA_AtomIJNS4_10MMA_TraitsINS4_19SM100_MMA_F8F6F4_SSEJSI_SI_fSF_SF_NS4_17integral_constantINS4_4UMMA5MajorELSQ_0EEESR_NSO_INSP_7ScaleInELSS_0EEEST_EEEEEENS4_6LayoutINS5_IJSC_SC_SC_EEENS5_IJNSA_ILi0EEESY_SY_EEEEENS5_IJNS4_10UnderscoreES11_S11_EEEEENS4_23SM90_TMA_LOAD_MULTICASTENS4_14ComposedLayoutINS4_7SwizzleILi1ELi4ELi3EEENS4_18smem_ptr_flag_bitsILi8EEENSW_INS5_IJNSA_ILi8EEESG_EEENS5_IJSG_SC_EEEEEEEvNS4_8identityES14_S1E_vS1F_EENS_8epilogue10collective18CollectiveEpilogueINS1H_23Sm100TmaWarpSpecializedILi1ELi1ELi32ELb0ELb0EEEJSH_NS5_IJNSW_ISF_SC_EES1M_EEESI_SJ_SI_SJ_NS1H_6fusion15FusionCallbacksIS1L_NS1O_17LinearCombinationISI_fSI_fLNS_15FloatRoundStyleE2EEESH_S1N_JEEENS4_5SM1004TMEM4LOAD26SM100_TMEM_LOAD_16dp32b32xENS4_13SM90_TMA_LOADENS15_INS16_ILi2ELi4ELi3EEES19_NSW_INS5_IJS1A_SF_EEENS5_IJSF_SC_EEEEEEENS4_39AutoVectorizingCopyWithAssumedAlignmentILi128EEENS4_14SM90_TMA_STOREES23_S25_S25_EEEvvEEEEvNT_6ParamsE,"aw",@nobits
	.sectionflags	@""
	.align	16
	.zero		1024


//--------------------- .nv.shared.reserved.0     --------------------------
	.section	.nv.shared.reserved.0,"aw",@nobits
	.weak		__nv_reservedSMEM_offset_0_alias
	.size		__nv_reservedSMEM_offset_0_alias, 0, 64
	.other		__nv_reservedSMEM_offset_0_alias,@"STO_CUDA_RESERVED_SHARED STV_DEFAULT"
__nv_reservedSMEM_offset_0_alias:
	.zero		0
.nv.shared.reserved.0:
	.zero		64
	.weak		__nv_reservedSMEM_tcgen05_partition
	.type		__nv_reservedSMEM_tcgen05_partition,@object
	.size		__nv_reservedSMEM_tcgen05_partition,(.L_0 - __nv_reservedSMEM_tcgen05_partition)
__nv_reservedSMEM_tcgen05_partition:
	.zero		32
.L_0:


//--------------------- .nv.global                --------------------------
	.section	.nv.global,"aw",@nobits
.nv.global:
	.type		_ZN39_INTERNAL_e8f54ff1_4_k_cu_d6e55034_85724cute1_E,@object
	.size		_ZN39_INTERNAL_e8f54ff1_4_k_cu_d6e55034_85724cute1_E,(_ZN39_INTERNAL_e8f54ff1_4_k_cu_d6e55034_85724cuda3std3__45__cpo6cbeginE - _ZN39_INTERNAL_e8f54ff1_4_k_cu_d6e55034_85724cute1_E)
_ZN39_INTERNAL_e8f54ff1_4_k_cu_d6e55034_85724cute1_E:
	.zero		1
	.type		_ZN39_INTERNAL_e8f54ff1_4_k_cu_d6e55034_85724cuda3std3__45__cpo6cbeginE,@object
	.size		_ZN39_INTERNAL_e8f54ff1_4_k_cu_d6e55034_85724cuda3std3__45__cpo6cbeginE,(_ZN39_INTERNAL_e8f54ff1_4_k_cu_d6e55034_85724cuda3std3__48in_placeE - _ZN39_INTERNAL_e8f54ff1_4_k_cu_d6e55034_85724cuda3std3__45__cpo6cbeginE)
_ZN39_INTERNAL_e8f54ff1_4_k_cu_d6e55034_85724cuda3std3__45__cpo6cbeginE:
	.zero		1
	.type		_ZN39_INTERNAL_e8f54ff1_4_k_cu_d6e55034_85724cuda3std3__48in_placeE,@object
	.size		_ZN39_INTERNAL_e8f54ff1_4_k_cu_d6e55034_85724cuda3std3__48in_placeE,(_ZN39_INTERNAL_e8f54ff1_4_k_cu_d6e55034_85724cuda3std6ranges3__45__cpo9iter_moveE - _ZN39_INTERNAL_e8f54ff1_4_k_cu_d6e55034_85724cuda3std3__48in_placeE)
_ZN39_INTERNAL_e8f54ff1_4_k_cu_d6e55034_85724cuda3std3__48in_placeE:
	.zero		1
	.type		_ZN39_INTERNAL_e8f54ff1_4_k_cu_d6e55034_85724cuda3std6ranges3__45__cpo9iter_moveE,@object
	.size		_ZN39_INTERNAL_e8f54ff1_4_k_cu_d6e55034_85724cuda3std6ranges3__45__cpo9iter_moveE,(_ZN39_INTERNAL_e8f54ff1_4_k_cu_d6e55034_85724cuda3std3__45__cpo5beginE - _ZN39_INTERNAL_e8f54ff1_4_k_cu_d6e55034_85724cuda3std6ranges3__45__cpo9iter_moveE)
_ZN39_INTERNAL_e8f54ff1_4_k_cu_d6e55034_85724cuda3std6ranges3__45__cpo9iter_moveE:
	.zero		1
	.type		_ZN39_INTERNAL_e8f54ff1_4_k_cu_d6e55034_85724cuda3std3__45__cpo5beginE,@object
	.size		_ZN39_INTERNAL_e8f54ff1_4_k_cu_d6e55034_85724cuda3std3__45__cpo5beginE,(_ZN39_INTERNAL_e8f54ff1_4_k_cu_d6e55034_85724cuda3std3__441_GLOBAL__N__e8f54ff1_4_k_cu_d6e55034_85726ignoreE - _ZN39_INTERNAL_e8f54ff1_4_k_cu_d6e55034_85724cuda3std3__45__cpo5beginE)
_ZN39_INTERNAL_e8f54ff1_4_k_cu_d6e55034_85724cuda3std3__45__cpo5beginE:
	.zero		1
	.type		_ZN39_INTERNAL_e8f54ff1_4_k_cu_d6e55034_85724cuda3std3__441_GLOBAL__N__e8f54ff1_4_k_cu_d6e55034_85726ignoreE,@object
	.size		_ZN39_INTERNAL_e8f54ff1_4_k_cu_d6e55034_85724cuda3std3__441_GLOBAL__N__e8f54ff1_4_k_cu_d6e55034_85726ignoreE,(_ZN39_INTERNAL_e8f54ff1_4_k_cu_d6e55034_85724cute7productE - _ZN39_INTERNAL_e8f54ff1_4_k_cu_d6e55034_85724cuda3std3__441_GLOBAL__N__e8f54ff1_4_k_cu_d6e55034_85726ignoreE)
_ZN39_INTERNAL_e8f54ff1_4_k_cu_d6e55034_85724cuda3std3__441_GLOBAL__N__e8f54ff1_4_k_cu_d6e55034_85726ignoreE:
	.zero		1
	.type		_ZN39_INTERNAL_e8f54ff1_4_k_cu_d6e55034_85724cute7productE,@object
	.size		_ZN39_INTERNAL_e8f54ff1_4_k_cu_d6e55034_85724cute7productE,(_ZN39_INTERNAL_e8f54ff1_4_k_cu_d6e55034_85724cuda3std3__45__cpo3endE - _ZN39_INTERNAL_e8f54ff1_4_k_cu_d6e55034_85724cute7productE)
_ZN39_INTERNAL_e8f54ff1_4_k_cu_d6e55034_85724cute7productE:
	.zero		1
	.type		_ZN39_INTERNAL_e8f54ff1_4_k_cu_d6e55034_85724cuda3std3__45__cpo3endE,@object
	.size		_ZN39_INTERNAL_e8f54ff1_4_k_cu_d6e55034_85724cuda3std3__45__cpo3endE,(_ZN39_INTERNAL_e8f54ff1_4_k_cu_d6e55034_85724cuda3std3__419piecewise_constructE - _ZN39_INTERNAL_e8f54ff1_4_k_cu_d6e55034_85724cuda3std3__45__cpo3endE)
_ZN39_INTERNAL_e8f54ff1_4_k_cu_d6e55034_85724cuda3std3__45__cpo3endE:
	.zero		1
	.type		_ZN39_INTERNAL_e8f54ff1_4_k_cu_d6e55034_85724cuda3std3__419piecewise_constructE,@object
	.size		_ZN39_INTERNAL_e8f54ff1_4_k_cu_d6e55034_85724cuda3std3__419piecewise_constructE,(_ZN39_INTERNAL_e8f54ff1_4_k_cu_d6e55034_85724cuda3std3__45__cpo4cendE - _ZN39_INTERNAL_e8f54ff1_4_k_cu_d6e55034_85724cuda3std3__419piecewise_constructE)
_ZN39_INTERNAL_e8f54ff1_4_k_cu_d6e55034_85724cuda3std3__419piecewise_constructE:
	.zero		1
	.type		_ZN39_INTERNAL_e8f54ff1_4_k_cu_d6e55034_85724cuda3std3__45__cpo4cendE,@object
	.size		_ZN39_INTERNAL_e8f54ff1_4_k_cu_d6e55034_85724cuda3std3__45__cpo4cendE,(_ZN39_INTERNAL_e8f54ff1_4_k_cu_d6e55034_85724cuda3std6ranges3__45__cpo4swapE - _ZN39_INTERNAL_e8f54ff1_4_k_cu_d6e55034_85724cuda3std3__45__cpo4cendE)
_ZN39_INTERNAL_e8f54ff1_4_k_cu_d6e55034_85724cuda3std3__45__cpo4cendE:
	.zero		1
	.type		_ZN39_INTERNAL_e8f54ff1_4_k_cu_d6e55034_85724cuda3std6ranges3__45__cpo4swapE,@object
	.size		_ZN39_INTERNAL_e8f54ff1_4_k_cu_d6e55034_85724cuda3std6ranges3__45__cpo4swapE,(.L_10 - _ZN39_INTERNAL_e8f54ff1_4_k_cu_d6e55034_85724cuda3std6ranges3__45__cpo4swapE)
_ZN39_INTERNAL_e8f54ff1_4_k_cu_d6e55034_85724cuda3std6ranges3__45__cpo4swapE:
	.zero		1
.L_10:


//--------------------- .nv.constant0._ZN7cutlass13device_kernelINS_4gemm6kernel13GemmUniversalIN4cute5tupleIJiiiiEEENS1_10collective13CollectiveMmaINS1_35MainloopSm100TmaUmmaWarpSpecializedILi54ELi2ELi4ENS5_IJNS4_1CILi2EEESB_NSA_ILi1EEEEEEEENS5_IJNSA_ILi64EEESF_NSA_ILi32EEEEEENS_12float_e5m2_tENS5_IJlSC_lEEESI_SJ_NS4_8TiledMMAINS4_8MMA_AtomIJNS4_10MMA_TraitsINS4_19SM100_MMA_F8F6F4_SSEJSI_SI_fSF_SF_NS4_17integral_constantINS4_4UMMA5MajorELSQ_0EEESR_NSO_INSP_7ScaleInELSS_0EEEST_EEEEEENS4_6LayoutINS5_IJSC_SC_SC_EEENS5_IJNSA_ILi0EEESY_SY_EEEEENS5_IJNS4_10UnderscoreES11_S11_EEEEENS4_23SM90_TMA_LOAD_MULTICASTENS4_14ComposedLayoutINS4_7SwizzleILi1ELi4ELi3EEENS4_18smem_ptr_flag_bitsILi8EEENSW_INS5_IJNSA_ILi8EEESG_EEENS5_IJSG_SC_EEEEEEEvNS4_8identityES14_S1E_vS1F_EENS_8epilogue10collective18CollectiveEpilogueINS1H_23Sm100TmaWarpSpecializedILi1ELi1ELi32ELb0ELb0EEEJSH_NS5_IJNSW_ISF_SC_EES1M_EEESI_SJ_SI_SJ_NS1H_6fusion15FusionCallbacksIS1L_NS1O_17LinearCombinationISI_fSI_fLNS_15FloatRoundStyleE2EEESH_S1N_JEEENS4_5SM1004TMEM4LOAD26SM100_TMEM_LOAD_16dp32b32xENS4_13SM90_TMA_LOADENS15_INS16_ILi2ELi4ELi3EEES19_NSW_INS5_IJS1A_SF_EEENS5_IJSF_SC_EEEEEEENS4_39AutoVectorizingCopyWithAssumedAlignmentILi128EEENS4_14SM90_TMA_STOREES23_S25_S25_EEEvvEEEEvNT_6ParamsE --------------------------
	.section	.nv.constant0._ZN7cutlass13device_kernelINS_4gemm6kernel13GemmUniversalIN4cute5tupleIJiiiiEEENS1_10collective13CollectiveMmaINS1_35MainloopSm100TmaUmmaWarpSpecializedILi54ELi2ELi4ENS5_IJNS4_1CILi2EEESB_NSA_ILi1EEEEEEEENS5_IJNSA_ILi64EEESF_NSA_ILi32EEEEEENS_12float_e5m2_tENS5_IJlSC_lEEESI_SJ_NS4_8TiledMMAINS4_8MMA_AtomIJNS4_10MMA_TraitsINS4_19SM100_MMA_F8F6F4_SSEJSI_SI_fSF_SF_NS4_17integral_constantINS4_4UMMA5MajorELSQ_0EEESR_NSO_INSP_7ScaleInELSS_0EEEST_EEEEEENS4_6LayoutINS5_IJSC_SC_SC_EEENS5_IJNSA_ILi0EEESY_SY_EEEEENS5_IJNS4_10UnderscoreES11_S11_EEEEENS4_23SM90_TMA_LOAD_MULTICASTENS4_14ComposedLayoutINS4_7SwizzleILi1ELi4ELi3EEENS4_18smem_ptr_flag_bitsILi8EEENSW_INS5_IJNSA_ILi8EEESG_EEENS5_IJSG_SC_EEEEEEEvNS4_8identityES14_S1E_vS1F_EENS_8epilogue10collective18CollectiveEpilogueINS1H_23Sm100TmaWarpSpecializedILi1ELi1ELi32ELb0ELb0EEEJSH_NS5_IJNSW_ISF_SC_EES1M_EEESI_SJ_SI_SJ_NS1H_6fusion15FusionCallbacksIS1L_NS1O_17LinearCombinationISI_fSI_fLNS_15FloatRoundStyleE2EEESH_S1N_JEEENS4_5SM1004TMEM4LOAD26SM100_TMEM_LOAD_16dp32b32xENS4_13SM90_TMA_LOADENS15_INS16_ILi2ELi4ELi3EEES19_NSW_INS5_IJS1A_SF_EEENS5_IJSF_SC_EEEEEEENS4_39AutoVectorizingCopyWithAssumedAlignmentILi128EEENS4_14SM90_TMA_STOREES23_S25_S25_EEEvvEEEEvNT_6ParamsE,"a",@progbits
	.sectionflags	@""
	.align	4
.nv.constant0._ZN7cutlass13device_kernelINS_4gemm6kernel13GemmUniversalIN4cute5tupleIJiiiiEEENS1_10collective13CollectiveMmaINS1_35MainloopSm100TmaUmmaWarpSpecializedILi54ELi2ELi4ENS5_IJNS4_1CILi2EEESB_NSA_ILi1EEEEEEEENS5_IJNSA_ILi64EEESF_NSA_ILi32EEEEEENS_12float_e5m2_tENS5_IJlSC_lEEESI_SJ_NS4_8TiledMMAINS4_8MMA_AtomIJNS4_10MMA_TraitsINS4_19SM100_MMA_F8F6F4_SSEJSI_SI_fSF_SF_NS4_17integral_constantINS4_4UMMA5MajorELSQ_0EEESR_NSO_INSP_7ScaleInELSS_0EEEST_EEEEEENS4_6LayoutINS5_IJSC_SC_SC_EEENS5_IJNSA_ILi0EEESY_SY_EEEEENS5_IJNS4_10UnderscoreES11_S11_EEEEENS4_23SM90_TMA_LOAD_MULTICASTENS4_14ComposedLayoutINS4_7SwizzleILi1ELi4ELi3EEENS4_18smem_ptr_flag_bitsILi8EEENSW_INS5_IJNSA_ILi8EEESG_EEENS5_IJSG_SC_EEEEEEEvNS4_8identityES14_S1E_vS1F_EENS_8epilogue10collective18CollectiveEpilogueINS1H_23Sm100TmaWarpSpecializedILi1ELi1ELi32ELb0ELb0EEEJSH_NS5_IJNSW_ISF_SC_EES1M_EEESI_SJ_SI_SJ_NS1H_6fusion15FusionCallbacksIS1L_NS1O_17LinearCombinationISI_fSI_fLNS_15FloatRoundStyleE2EEESH_S1N_JEEENS4_5SM1004TMEM4LOAD26SM100_TMEM_LOAD_16dp32b32xENS4_13SM90_TMA_LOADENS15_INS16_ILi2ELi4ELi3EEES19_NSW_INS5_IJS1A_SF_EEENS5_IJSF_SC_EEEEEEENS4_39AutoVectorizingCopyWithAssumedAlignmentILi128EEENS4_14SM90_TMA_STOREES23_S25_S25_EEEvvEEEEvNT_6ParamsE:
	.zero		2944


//--------------------- SYMBOLS --------------------------

	.type		.nv.reservedSmem.offset0,@object
	.size		.nv.reservedSmem.offset0,0x4
	.type		.nv.reservedSmem.cap,@object
	.size		.nv.reservedSmem.cap,0x4
	.type		__assertfail,@function
